def attn_fwd(
    Q,
    K,
    V,
    Out,
    Lse,
    sm_scale,
    stride_qz,
    stride_qh,
    stride_qm,
    stride_qk,
    stride_kz,
    stride_kh,
    stride_kn,
    stride_kk,
    stride_vz,
    stride_vh,
    stride_vn,
    stride_vk,
    stride_oz,
    stride_oh,
    stride_om,
    stride_ok,
    seqlen_q,
    seqlen_k,
    BLOCK_M: tl.constexpr,
    BLOCK_N: tl.constexpr,
    HEAD_DIM: tl.constexpr,
    CAUSAL: tl.constexpr,
):
    start_m = tl.program_id(0)
    off_hz = tl.program_id(1)
    q_off = off_hz * stride_qh
    k_off = off_hz * stride_kh
    v_off = off_hz * stride_vh
    offs_m = start_m * BLOCK_M + tl.arange(0, BLOCK_M)
    offs_d = tl.arange(0, HEAD_DIM)
    offs_n = tl.arange(0, BLOCK_N)
    q_ptrs = Q + q_off + offs_m[:, None] * stride_qm + offs_d[None, :] * stride_qk
    k_ptrs = K + k_off + offs_d[:, None] * stride_kk + offs_n[None, :] * stride_kn
    v_ptrs = V + v_off + offs_n[:, None] * stride_vn + offs_d[None, :] * stride_vk
    m_i = tl.full([BLOCK_M], float("-inf"), dtype=tl.float32)
    l_i = tl.zeros([BLOCK_M], dtype=tl.float32) + 1.0
    acc = tl.zeros([BLOCK_M, HEAD_DIM], dtype=tl.float32)
    q = tl.load(q_ptrs)
    acc, l_i, m_i = _attn_fwd_inner(
        acc,
        l_i,
        m_i,
        q,
        k_ptrs,
        v_ptrs,
        sm_scale,
        stride_kn,
        stride_vn,
        start_m,
        seqlen_k,
        BLOCK_M,
        BLOCK_N,
        HEAD_DIM,
        CAUSAL,
    )
    acc = acc / l_i[:, None]
    lse = m_i + tl.math.log2(l_i) / 1.4426950408889634
    o_ptrs = (
        Out
        + off_hz * stride_oh
        + offs_m[:, None] * stride_om
        + offs_d[None, :] * stride_ok
    )
    tl.store(o_ptrs, acc.to(Out.dtype.element_ty))
    tl.store(Lse + off_hz * seqlen_q + offs_m, lse)

# config = {"BLOCK_M": 128, "BLOCK_N": 16, "HEAD_DIM": 16, "arch": "sm_100", "causal": true, "dtype": "fp16", "num_stages": 2, "num_warps": 4}
# arch = sm_100


// ===== COMPILED SASS (sm_100a) =====

	.target	sm_100a

	.elftype	@"ET_EXEC"


//--------------------- .note.nv.tkinfo           --------------------------
	.section	.note.nv.tkinfo,"",@"SHT_NOTE"
	.sectionflags	@"SHF_NOTE_NV_TKINFO"
	.tkinfo
        /*0018*/ 	.word	0x00000081
        /*0030*/ 	.string	""
        /*0030*/ 	.string	"ptxas-blackwell"
        /*0030*/ 	.string	"Cuda compilation tools, release 12.9, V12.9.86"
        /*0030*/ 	.string	"Build cuda_12.9.r12.9/compiler.36037853_0"
        /*0030*/ 	.string	"-v  -suppress-debug-info  -lineinfo  -arch sm_100a "



//--------------------- .note.nv.cuver            --------------------------
	.section	.note.nv.cuver,"",@"SHT_NOTE"
	.sectionflags	@"SHF_NOTE_NV_CUVER"
        /*0018*/ 	.short	0x0001
        /*001a*/ 	.short	0x0064
        /*001c*/ 	.short	0x0001
        /*001e*/ 	.short	0x0000
        /*0020*/ 	.short	0x0001
        /*0022*/ 	.short	0x0000


//--------------------- .nv.info                  --------------------------
	.section	.nv.info,"",@"SHT_CUDA_INFO"
	.align	4


	//----- nvinfo : EIATTR_REGCOUNT
	.align		4
        /*0000*/ 	.byte	0x04, 0x2f
        /*0002*/ 	.short	(.L_5 - .L_4)
	.align		4
.L_4:
        /*0004*/ 	.word	index@(attn_fwd)
        /*0008*/ 	.word	0x00000038


	//----- nvinfo : EIATTR_FRAME_SIZE
	.align		4
.L_5:
        /*000c*/ 	.byte	0x04, 0x11
        /*000e*/ 	.short	(.L_7 - .L_6)
	.align		4
.L_6:
        /*0010*/ 	.word	index@($__internal_2_$__cuda_sm10x_tcgen05_guardrail_trap_unallocated_columns_being_dealloced)
        /*0014*/ 	.word	0x00000000


	//----- nvinfo : EIATTR_FRAME_SIZE
	.align		4
.L_7:
        /*0018*/ 	.byte	0x04, 0x11
        /*001a*/ 	.short	(.L_9 - .L_8)
	.align		4
.L_8:
        /*001c*/ 	.word	index@($__internal_1_$__cuda_sm10x_tcgen05_guardrail_trap_phase_invalid_during_alloc)
        /*0020*/ 	.word	0x00000000


	//----- nvinfo : EIATTR_FRAME_SIZE
	.align		4
.L_9:
        /*0024*/ 	.byte	0x04, 0x11
        /*0026*/ 	.short	(.L_11 - .L_10)
	.align		4
.L_10:
        /*0028*/ 	.word	index@($__internal_0_$__cuda_sm10x_tcgen05_guardrail_trap_col_being_dealloced_not_returned_by_alloc)
        /*002c*/ 	.word	0x00000000


	//----- nvinfo : EIATTR_FRAME_SIZE
	.align		4
.L_11:
        /*0030*/ 	.byte	0x04, 0x11
        /*0032*/ 	.short	(.L_13 - .L_12)
	.align		4
.L_12:
        /*0034*/ 	.word	index@(attn_fwd)
        /*0038*/ 	.word	0x00000000


	//----- nvinfo : EIATTR_MIN_STACK_SIZE
	.align		4
.L_13:
        /*003c*/ 	.byte	0x04, 0x12
        /*003e*/ 	.short	(.L_15 - .L_14)
	.align		4
.L_14:
        /*0040*/ 	.word	index@(attn_fwd)
        /*0044*/ 	.word	0x00000000
.L_15:


//--------------------- .nv.info.attn_fwd         --------------------------
	.section	.nv.info.attn_fwd,"",@"SHT_CUDA_INFO"
	.sectionflags	@""
	.align	4


	//----- nvinfo : EIATTR_CUDA_API_VERSION
	.align		4
        /*0000*/ 	.byte	0x04, 0x37
        /*0002*/ 	.short	(.L_17 - .L_16)
.L_16:
        /*0004*/ 	.word	0x00000081


	//----- nvinfo : EIATTR_KPARAM_INFO
	.align		4
.L_17:
        /*0008*/ 	.byte	0x04, 0x17
        /*000a*/ 	.short	(.L_19 - .L_18)
.L_18:
        /*000c*/ 	.word	0x00000000
        /*0010*/ 	.short	0x0019
        /*0012*/ 	.short	0x0080
        /*0014*/ 	.byte	0x00, 0xf4, 0x21, 0x00


	//----- nvinfo : EIATTR_KPARAM_INFO
	.align		4
.L_19:
        /*0018*/ 	.byte	0x04, 0x17
        /*001a*/ 	.short	(.L_21 - .L_20)
.L_20:
        /*001c*/ 	.word	0x00000000
        /*0020*/ 	.short	0x0018
        /*0022*/ 	.short	0x0078
        /*0024*/ 	.byte	0x00, 0xf4, 0x21, 0x00


	//----- nvinfo : EIATTR_KPARAM_INFO
	.align		4
.L_21:
        /*0028*/ 	.byte	0x04, 0x17
        /*002a*/ 	.short	(.L_23 - .L_22)
.L_22:
        /*002c*/ 	.word	0x00000000
        /*0030*/ 	.short	0x0017
        /*0032*/ 	.short	0x0070
        /*0034*/ 	.byte	0x00, 0xf0, 0x11, 0x00


	//----- nvinfo : EIATTR_KPARAM_INFO
	.align		4
.L_23:
        /*0038*/ 	.byte	0x04, 0x17
        /*003a*/ 	.short	(.L_25 - .L_24)
.L_24:
        /*003c*/ 	.word	0x00000000
        /*0040*/ 	.short	0x0016
        /*0042*/ 	.short	0x006c
        /*0044*/ 	.byte	0x00, 0xf0, 0x11, 0x00


	//----- nvinfo : EIATTR_KPARAM_INFO
	.align		4
.L_25:
        /*0048*/ 	.byte	0x04, 0x17
        /*004a*/ 	.short	(.L_27 - .L_26)
.L_26:
        /*004c*/ 	.word	0x00000000
        /*0050*/ 	.short	0x0015
        /*0052*/ 	.short	0x0068
        /*0054*/ 	.byte	0x00, 0xf0, 0x11, 0x00


	//----- nvinfo : EIATTR_KPARAM_INFO
	.align		4
.L_27:
        /*0058*/ 	.byte	0x04, 0x17
        /*005a*/ 	.short	(.L_29 - .L_28)
.L_28:
        /*005c*/ 	.word	0x00000000
        /*0060*/ 	.short	0x0014
        /*0062*/ 	.short	0x0064
        /*0064*/ 	.byte	0x00, 0xf0, 0x11, 0x00


	//----- nvinfo : EIATTR_KPARAM_INFO
	.align		4
.L_29:
        /*0068*/ 	.byte	0x04, 0x17
        /*006a*/ 	.short	(.L_31 - .L_30)
.L_30:
        /*006c*/ 	.word	0x00000000
        /*0070*/ 	.short	0x0013
        /*0072*/ 	.short	0x0060
        /*0074*/ 	.byte	0x00, 0xf0, 0x11, 0x00


	//----- nvinfo : EIATTR_KPARAM_INFO
	.align		4
.L_31:
        /*0078*/ 	.byte	0x04, 0x17
        /*007a*/ 	.short	(.L_33 - .L_32)
.L_32:
        /*007c*/ 	.word	0x00000000
        /*0080*/ 	.short	0x0012
        /*0082*/ 	.short	0x005c
        /*0084*/ 	.byte	0x00, 0xf0, 0x11, 0x00


	//----- nvinfo : EIATTR_KPARAM_INFO
	.align		4
.L_33:
        /*0088*/ 	.byte	0x04, 0x17
        /*008a*/ 	.short	(.L_35 - .L_34)
.L_34:
        /*008c*/ 	.word	0x00000000
        /*0090*/ 	.short	0x0011
        /*0092*/ 	.short	0x0058
        /*0094*/ 	.byte	0x00, 0xf0, 0x11, 0x00


	//----- nvinfo : EIATTR_KPARAM_INFO
	.align		4
.L_35:
        /*0098*/ 	.byte	0x04, 0x17
        /*009a*/ 	.short	(.L_37 - .L_36)
.L_36:
        /*009c*/ 	.word	0x00000000
        /*00a0*/ 	.short	0x0010
        /*00a2*/ 	.short	0x0054
        /*00a4*/ 	.byte	0x00, 0xf0, 0x11, 0x00


	//----- nvinfo : EIATTR_KPARAM_INFO
	.align		4
.L_37:
        /*00a8*/ 	.byte	0x04, 0x17
        /*00aa*/ 	.short	(.L_39 - .L_38)
.L_38:
        /*00ac*/ 	.word	0x00000000
        /*00b0*/ 	.short	0x000f
        /*00b2*/ 	.short	0x0050
        /*00b4*/ 	.byte	0x00, 0xf0, 0x11, 0x00


	//----- nvinfo : EIATTR_KPARAM_INFO
	.align		4
.L_39:
        /*00b8*/ 	.byte	0x04, 0x17
        /*00ba*/ 	.short	(.L_41 - .L_40)
.L_40:
        /*00bc*/ 	.word	0x00000000
        /*00c0*/ 	.short	0x000e
        /*00c2*/ 	.short	0x004c
        /*00c4*/ 	.byte	0x00, 0xf0, 0x11, 0x00


	//----- nvinfo : EIATTR_KPARAM_INFO
	.align		4
.L_41:
        /*00c8*/ 	.byte	0x04, 0x17
        /*00ca*/ 	.short	(.L_43 - .L_42)
.L_42:
        /*00cc*/ 	.word	0x00000000
        /*00d0*/ 	.short	0x000d
        /*00d2*/ 	.short	0x0048
        /*00d4*/ 	.byte	0x00, 0xf0, 0x11, 0x00


	//----- nvinfo : EIATTR_KPARAM_INFO
	.align		4
.L_43:
        /*00d8*/ 	.byte	0x04, 0x17
        /*00da*/ 	.short	(.L_45 - .L_44)
.L_44:
        /*00dc*/ 	.word	0x00000000
        /*00e0*/ 	.short	0x000c
        /*00e2*/ 	.short	0x0044
        /*00e4*/ 	.byte	0x00, 0xf0, 0x11, 0x00


	//----- nvinfo : EIATTR_KPARAM_INFO
	.align		4
.L_45:
        /*00e8*/ 	.byte	0x04, 0x17
        /*00ea*/ 	.short	(.L_47 - .L_46)
.L_46:
        /*00ec*/ 	.word	0x00000000
        /*00f0*/ 	.short	0x000b
        /*00f2*/ 	.short	0x0040
        /*00f4*/ 	.byte	0x00, 0xf0, 0x11, 0x00


	//----- nvinfo : EIATTR_KPARAM_INFO
	.align		4
.L_47:
        /*00f8*/ 	.byte	0x04, 0x17
        /*00fa*/ 	.short	(.L_49 - .L_48)
.L_48:
        /*00fc*/ 	.word	0x00000000
        /*0100*/ 	.short	0x000a
        /*0102*/ 	.short	0x003c
        /*0104*/ 	.byte	0x00, 0xf0, 0x11, 0x00


	//----- nvinfo : EIATTR_KPARAM_INFO
	.align		4
.L_49:
        /*0108*/ 	.byte	0x04, 0x17
        /*010a*/ 	.short	(.L_51 - .L_50)
.L_50:
        /*010c*/ 	.word	0x00000000
        /*0110*/ 	.short	0x0009
        /*0112*/ 	.short	0x0038
        /*0114*/ 	.byte	0x00, 0xf0, 0x11, 0x00


	//----- nvinfo : EIATTR_KPARAM_INFO
	.align		4
.L_51:
        /*0118*/ 	.byte	0x04, 0x17
        /*011a*/ 	.short	(.L_53 - .L_52)
.L_52:
        /*011c*/ 	.word	0x00000000
        /*0120*/ 	.short	0x0008
        /*0122*/ 	.short	0x0034
        /*0124*/ 	.byte	0x00, 0xf0, 0x11, 0x00


	//----- nvinfo : EIATTR_KPARAM_INFO
	.align		4
.L_53:
        /*0128*/ 	.byte	0x04, 0x17
        /*012a*/ 	.short	(.L_55 - .L_54)
.L_54:
        /*012c*/ 	.word	0x00000000
        /*0130*/ 	.short	0x0007
        /*0132*/ 	.short	0x0030
        /*0134*/ 	.byte	0x00, 0xf0, 0x11, 0x00


	//----- nvinfo : EIATTR_KPARAM_INFO
	.align		4
.L_55:
        /*0138*/ 	.byte	0x04, 0x17
        /*013a*/ 	.short	(.L_57 - .L_56)
.L_56:
        /*013c*/ 	.word	0x00000000
        /*0140*/ 	.short	0x0006
        /*0142*/ 	.short	0x002c
        /*0144*/ 	.byte	0x00, 0xf0, 0x11, 0x00


	//----- nvinfo : EIATTR_KPARAM_INFO
	.align		4
.L_57:
        /*0148*/ 	.byte	0x04, 0x17
        /*014a*/ 	.short	(.L_59 - .L_58)
.L_58:
        /*014c*/ 	.word	0x00000000
        /*0150*/ 	.short	0x0005
        /*0152*/ 	.short	0x0028
        /*0154*/ 	.byte	0x00, 0xf0, 0x11, 0x00


	//----- nvinfo : EIATTR_KPARAM_INFO
	.align		4
.L_59:
        /*0158*/ 	.byte	0x04, 0x17
        /*015a*/ 	.short	(.L_61 - .L_60)
.L_60:
        /*015c*/ 	.word	0x00000000
        /*0160*/ 	.short	0x0004
        /*0162*/ 	.short	0x0020
        /*0164*/ 	.byte	0x00, 0xf4, 0x21, 0x00


	//----- nvinfo : EIATTR_KPARAM_INFO
	.align		4
.L_61:
        /*0168*/ 	.byte	0x04, 0x17
        /*016a*/ 	.short	(.L_63 - .L_62)
.L_62:
        /*016c*/ 	.word	0x00000000
        /*0170*/ 	.short	0x0003
        /*0172*/ 	.short	0x0018
        /*0174*/ 	.byte	0x00, 0xf4, 0x21, 0x00


	//----- nvinfo : EIATTR_KPARAM_INFO
	.align		4
.L_63:
        /*0178*/ 	.byte	0x04, 0x17
        /*017a*/ 	.short	(.L_65 - .L_64)
.L_64:
        /*017c*/ 	.word	0x00000000
        /*0180*/ 	.short	0x0002
        /*0182*/ 	.short	0x0010
        /*0184*/ 	.byte	0x00, 0xf4, 0x21, 0x00


	//----- nvinfo : EIATTR_KPARAM_INFO
	.align		4
.L_65:
        /*0188*/ 	.byte	0x04, 0x17
        /*018a*/ 	.short	(.L_67 - .L_66)
.L_66:
        /*018c*/ 	.word	0x00000000
        /*0190*/ 	.short	0x0001
        /*0192*/ 	.short	0x0008
        /*0194*/ 	.byte	0x00, 0xf4, 0x21, 0x00


	//----- nvinfo : EIATTR_KPARAM_INFO
	.align		4
.L_67:
        /*0198*/ 	.byte	0x04, 0x17
        /*019a*/ 	.short	(.L_69 - .L_68)
.L_68:
        /*019c*/ 	.word	0x00000000
        /*01a0*/ 	.short	0x0000
        /*01a2*/ 	.short	0x0000
        /*01a4*/ 	.byte	0x00, 0xf4, 0x21, 0x00


	//----- nvinfo : EIATTR_AT_ENTRY_FRAGMENTS
	.align		4
.L_69:
        /*01a8*/ 	.byte	0x04, 0x4f
        /*01aa*/ 	.short	(.L_71 - .L_70)


	//   ....[0]....
.L_70:
        /*01ac*/ 	.word	0x00000004


	//----- nvinfo : EIATTR_RESERVED_SMEM_USED
	.align		4
.L_71:
        /*01b0*/ 	.byte	0x01, 0x41
	.zero		2


	//----- nvinfo : EIATTR_SPARSE_MMA_MASK
	.align		4
        /*01b4*/ 	.byte	0x03, 0x50
        /*01b6*/ 	.short	0x0000


	//----- nvinfo : EIATTR_TCGEN05_1CTA_USED
	.align		4
        /*01b8*/ 	.byte	0x01, 0x51
	.zero		2


	//----- nvinfo : EIATTR_MAXREG_COUNT
	.align		4
        /*01bc*/ 	.byte	0x03, 0x1b
        /*01be*/ 	.short	0x00ff


	//----- nvinfo : EIATTR_NUM_BARRIERS
	.align		4
        /*01c0*/ 	.byte	0x02, 0x4c
        /*01c2*/ 	.byte	0x01
	.zero		1


	//----- nvinfo : EIATTR_INT_WARP_WIDE_INSTR_OFFSETS
	.align		4
        /*01c4*/ 	.byte	0x04, 0x31
        /*01c6*/ 	.short	(.L_73 - .L_72)


	//   ....[0]....
.L_72:
        /*01c8*/ 	.word	0x00000b20


	//   ....[1]....
        /*01cc*/ 	.word	0x00000b30


	//   ....[2]....
        /*01d0*/ 	.word	0x00000eb0


	//   ....[3]....
        /*01d4*/ 	.word	0x00000f30


	//   ....[4]....
        /*01d8*/ 	.word	0x00001f80


	//   ....[5]....
        /*01dc*/ 	.word	0x00003fb0


	//   ....[6]....
        /*01e0*/ 	.word	0x00004000


	//----- nvinfo : EIATTR_COOP_GROUP_MASK_REGIDS
	.align		4
.L_73:
        /*01e4*/ 	.byte	0x04, 0x29
        /*01e6*/ 	.short	(.L_75 - .L_74)


	//   ....[0]....
.L_74:
        /*01e8*/ 	.word	0xffffffff


	//   ....[1]....
        /*01ec*/ 	.word	0xffffffff


	//   ....[2]....
        /*01f0*/ 	.word	0xffffffff


	//   ....[3]....
        /*01f4*/ 	.word	0xffffffff


	//----- nvinfo : EIATTR_COOP_GROUP_INSTR_OFFSETS
	.align		4
.L_75:
        /*01f8*/ 	.byte	0x04, 0x28
        /*01fa*/ 	.short	(.L_77 - .L_76)


	//   ....[0]....
.L_76:
        /*01fc*/ 	.word	0x00000060


	//   ....[1]....
        /*0200*/ 	.word	0x00000320


	//   ....[2]....
        /*0204*/ 	.word	0x00003e40


	//   ....[3]....
        /*0208*/ 	.word	0x000040b0


	//----- nvinfo : EIATTR_VRC_CTA_INIT_COUNT
	.align		4
.L_77:
        /*020c*/ 	.byte	0x02, 0x4a
        /*020e*/ 	.byte	0x80
	.zero		1


	//----- nvinfo : EIATTR_MBARRIER_INSTR_OFFSETS
	.align		4
        /*0210*/ 	.byte	0x04, 0x39
        /*0212*/ 	.short	(.L_79 - .L_78)


	//   ....[0]....
.L_78:
        /*0214*/ 	.word	0x00000dc0
        /*0218*/ 	.word	0x000000ff
        /*021c*/ 	.word	0x00001600
        /*0220*/ 	.short	0x0100
        /*0222*/ 	.byte	0x0a
	.zero		1


	//   ....[1]....
        /*0224*/ 	.word	0x00000f10
        /*0228*/ 	.word	0x000000ff
        /*022c*/ 	.word	0x00001608
        /*0230*/ 	.short	0x0100
        /*0232*/ 	.byte	0x0a
	.zero		1


	//   ....[2]....
        /*0234*/ 	.word	0x00001040
        /*0238*/ 	.word	0x000000ff
        /*023c*/ 	.word	0x00001200
        /*0240*/ 	.short	0x0100
        /*0242*/ 	.byte	0x0a
	.zero		1


	//   ....[3]....
        /*0244*/ 	.word	0x00001180
        /*0248*/ 	.word	0x000000ff
        /*024c*/ 	.word	0x00001200
        /*0250*/ 	.short	0x010a
        /*0252*/ 	.byte	0x0a
	.zero		1


	//   ....[4]....
        /*0254*/ 	.word	0x000011d0
        /*0258*/ 	.word	0x000000ff
        /*025c*/ 	.word	0x00001200
        /*0260*/ 	.short	0x0108
        /*0262*/ 	.byte	0x0a
	.zero		1


	//   ....[5]....
        /*0264*/ 	.word	0x00002010
        /*0268*/ 	.word	0x000000ff
        /*026c*/ 	.word	0x00001610
        /*0270*/ 	.short	0x0100
        /*0272*/ 	.byte	0x0a
	.zero		1


	//   ....[6]....
        /*0274*/ 	.word	0x000020f0
        /*0278*/ 	.word	0x000000ff
        /*027c*/ 	.word	0x00001610
        /*0280*/ 	.short	0x010a
        /*0282*/ 	.byte	0x0a
	.zero		1


	//   ....[7]....
        /*0284*/ 	.word	0x00002160
        /*0288*/ 	.word	0x000000ff
        /*028c*/ 	.word	0x00001610
        /*0290*/ 	.short	0x0108
        /*0292*/ 	.byte	0x0a
	.zero		1


	//   ....[8]....
        /*0294*/ 	.word	0x00002180
        /*0298*/ 	.word	0x000000ff
        /*029c*/ 	.word	0x00000000
        /*02a0*/ 	.short	0x010a
        /*02a2*/ 	.byte	0x1a
	.zero		1


	//   ....[9]....
        /*02a4*/ 	.word	0x000031a0
        /*02a8*/ 	.word	0x000000ff
        /*02ac*/ 	.word	0x00000000
        /*02b0*/ 	.short	0x010a
        /*02b2*/ 	.byte	0x1a
	.zero		1


	//   ....[10]....
        /*02b4*/ 	.word	0x000032c0
        /*02b8*/ 	.word	0x000000ff
        /*02bc*/ 	.word	0x00001600
        /*02c0*/ 	.short	0x0108
        /*02c2*/ 	.byte	0x0a
	.zero		1


	//   ....[11]....
        /*02c4*/ 	.word	0x00003350
        /*02c8*/ 	.word	0x000000ff
        /*02cc*/ 	.word	0x00001608
        /*02d0*/ 	.short	0x0108
        /*02d2*/ 	.byte	0x0a
	.zero		1


	//   ....[12]....
        /*02d4*/ 	.word	0x000040d0
        /*02d8*/ 	.word	0x000000ff
        /*02dc*/ 	.word	0x00001200
        /*02e0*/ 	.short	0x010a
        /*02e2*/ 	.byte	0x0a
	.zero		1


	//   ....[13]....
        /*02e4*/ 	.word	0x00004100
        /*02e8*/ 	.word	0x000000ff
        /*02ec*/ 	.word	0x00001610
        /*02f0*/ 	.short	0x010a
        /*02f2*/ 	.byte	0x0a
	.zero		1


	//   ....[14]....
        /*02f4*/ 	.word	0x00004130
        /*02f8*/ 	.word	0x000000ff
        /*02fc*/ 	.word	0x00000000
        /*0300*/ 	.short	0x010a
        /*0302*/ 	.byte	0x1a
	.zero		1


	//   ....[15]....
        /*0304*/ 	.word	0x00004160
        /*0308*/ 	.word	0x000000ff
        /*030c*/ 	.word	0x00000000
        /*0310*/ 	.short	0x010a
        /*0312*/ 	.byte	0x1a
	.zero		1


	//----- nvinfo : EIATTR_NUM_MBARRIERS
	.align		4
.L_79:
        /*0314*/ 	.byte	0x03, 0x38
        /*0316*/ 	.short	0xffff


	//----- nvinfo : EIATTR_EXIT_INSTR_OFFSETS
	.align		4
        /*0318*/ 	.byte	0x04, 0x1c
        /*031a*/ 	.short	(.L_81 - .L_80)


	//   ....[0]....
.L_80:
        /*031c*/ 	.word	0x000040c0


	//----- nvinfo : EIATTR_REQNTID
	.align		4
.L_81:
        /*0320*/ 	.byte	0x04, 0x10
        /*0322*/ 	.short	(.L_83 - .L_82)
.L_82:
        /*0324*/ 	.word	0x00000080
        /*0328*/ 	.word	0x00000001
        /*032c*/ 	.word	0x00000001


	//----- nvinfo : EIATTR_CRS_STACK_SIZE
	.align		4
.L_83:
        /*0330*/ 	.byte	0x04, 0x1e
        /*0332*/ 	.short	(.L_85 - .L_84)
.L_84:
        /*0334*/ 	.word	0x00000000


	//----- nvinfo : EIATTR_CBANK_PARAM_SIZE
	.align		4
.L_85:
        /*0338*/ 	.byte	0x03, 0x19
        /*033a*/ 	.short	0x0088


	//----- nvinfo : EIATTR_PARAM_CBANK
	.align		4
        /*033c*/ 	.byte	0x04, 0x0a
        /*033e*/ 	.short	(.L_87 - .L_86)
	.align		4
.L_86:
        /*0340*/ 	.word	index@(.nv.constant0.attn_fwd)
        /*0344*/ 	.short	0x0380
        /*0346*/ 	.short	0x0088


	//----- nvinfo : EIATTR_SW_WAR
	.align		4
.L_87:
        /*0348*/ 	.byte	0x04, 0x36
        /*034a*/ 	.short	(.L_89 - .L_88)
.L_88:
        /*034c*/ 	.word	0x00000008
.L_89:


//--------------------- .nv.compat                --------------------------
	.section	.nv.compat,"",@"SHT_CUDA_COMPAT_INFO"
	.align	4
        /*0000*/ 	.byte	0x02, 0x02, 0x02, 0x00, 0x02, 0x05, 0x05, 0x00, 0x02, 0x03, 0x00, 0x00, 0x02, 0x06, 0x01, 0x00


//--------------------- .nv.callgraph             --------------------------
	.section	.nv.callgraph,"",@"SHT_CUDA_CALLGRAPH"
	.align	4
	.sectionentsize	8
	.align		4
        /*0000*/ 	.word	0x00000000
	.align		4
        /*0004*/ 	.word	0xffffffff
	.align		4
        /*0008*/ 	.word	0x00000000
	.align		4
        /*000c*/ 	.word	0xfffffffe
	.align		4
        /*0010*/ 	.word	0x00000000
	.align		4
        /*0014*/ 	.word	0xfffffffd
	.align		4
        /*0018*/ 	.word	0x00000000
	.align		4
        /*001c*/ 	.word	0xfffffffc


//--------------------- .nv.constant4             --------------------------
	.section	.nv.constant4,"a",@progbits
	.align	8
	.align		8
.nv.constant4:
        /*0000*/ 	.dword	_$_str


//--------------------- .text.attn_fwd            --------------------------
	.section	.text.attn_fwd,"ax",@progbits
	.align	128
        .global         attn_fwd
        .type           attn_fwd,@function
        .size           attn_fwd,(.L_x_31 - attn_fwd)
        .other          attn_fwd,@"STO_CUDA_ENTRY STV_DEFAULT"
attn_fwd:
.text.attn_fwd:
[----:B------:R-:W0:Y:S01]  /*0000*/  LDC R1, c[0x0][0x37c] ;  /* 0x0000df00ff017b82 */ /* 0x000e220000000800 */
[----:B------:R-:W1:Y:S02]  /*0010*/  S2R R32, SR_TID.X ;  /* 0x0000000000207919 */ /* 0x000e640000002100 */
[----:B-1----:R-:W-:-:S13]  /*0020*/  ISETP.GE.U32.AND P0, PT, R32, 0x20, PT ;  /* 0x000000202000780c */ /* 0x002fda0003f06070 */
[----:B------:R-:W-:Y:S02]  /*0030*/  VOTEU.ANY UP1, P0 ;  /* 0x0000000000ff7886 */ /* 0x000fe40000020100 */
[----:B0-----:R-:W-:Y:S05]  /*0040*/  BRA.U UP1, `(.L_x_0) ;  /* 0x0000000101b87547 */ /* 0x001fea000b800000 */
[----:B------:R-:W0:Y:S01]  /*0050*/  S2UR UR6, SR_CgaCtaId ;  /* 0x00000000000679c3 */ /* 0x000e220000008800 */
[----:B------:R-:W-:Y:S01]  /*0060*/  NOP ;  /* 0x0000000000007918 */ /* 0x000fe20000000000 */
[----:B------:R-:W-:Y:S02]  /*0070*/  UMOV UR4, 0x40 ;  /* 0x0000004000047882 */ /* 0x000fe40000000000 */
[----:B0-----:R-:W-:-:S09]  /*0080*/  ULEA UR4, UR6, UR4, 0x18 ;  /* 0x0000000406047291 */ /* 0x001fd2000f8ec0ff */
[----:B------:R-:W0:Y:S01]  /*0090*/  LDS.U8 R0, [UR4] ;  /* 0x00000004ff007984 */ /* 0x000e220008000000 */
[----:B------:R-:W-:Y:S02]  /*00a0*/  UMOV UR4, 0x400 ;  /* 0x0000040000047882 */ /* 0x000fe40000000000 */
[----:B------:R-:W-:Y:S01]  /*00b0*/  ULEA UR4, UR6, UR4, 0x18 ;  /* 0x0000000406047291 */ /* 0x000fe2000f8ec0ff */
[----:B0-----:R-:W-:-:S13]  /*00c0*/  ISETP.NE.AND P0, PT, R0, RZ, PT ;  /* 0x000000ff0000720c */ /* 0x001fda0003f05270 */
[----:B------:R-:W-:Y:S05]  /*00d0*/  @P0 BRA `(.L_x_1) ;  /* 0x00000000007c0947 */ /* 0x000fea0003800000 */
[----:B------:R-:W-:-:S13]  /*00e0*/  ELECT P0, URZ, PT ;  /* 0x0000000000ff782f */ /* 0x000fda0003800000 */
[----:B------:R-:W-:Y:S05]  /*00f0*/  @!P0 BRA `(.L_x_2) ;  /* 0x0000000000848947 */ /* 0x000fea0003800000 */
[----:B------:R-:W-:Y:S01]  /*0100*/  UMOV UR5, 0x2 ;  /* 0x0000000200057882 */ /* 0x000fe20000000000 */
[----:B------:R-:W-:Y:S01]  /*0110*/  HFMA2 R4, -RZ, RZ, 0, 5.9604644775390625e-08 ;  /* 0x00000001ff047431 */ /* 0x000fe200000001ff */
[----:B------:R-:W-:-:S03]  /*0120*/  MOV R5, 0x3 ;  /* 0x0000000300057802 */ /* 0x000fc60000000f00 */
[----:B------:R-:W-:Y:S04]  /*0130*/  DEPBAR.LE SB0, 0x36 ;  /* 0x00008d800000791a */ /* 0x000fe80000000000 */
[----:B------:R-:W0:Y:S02]  /*0140*/  UTCATOMSWS.FIND_AND_SET.ALIGN UP0, UR5, UR5 ;  /* 0x00000005000575e3 */ /* 0x000e240008000800 */
[----:B0-----:R-:W-:-:S04]  /*0150*/  PLOP3.LUT P0, PT, PT, PT, UP0, 0x80, 0x8 ;  /* 0x000000000008781c */ /* 0x001fc80003f0f008 */
[----:B------:R-:W-:-:S04]  /*0160*/  SEL R0, RZ, 0xffffffff, !P0 ;  /* 0xffffffffff007807 */ /* 0x000fc80004000000 */
[----:B------:R-:W-:Y:S01]  /*0170*/  ISETP.NE.AND P0, PT, R0, RZ, PT ;  /* 0x000000ff0000720c */ /* 0x000fe20003f05270 */
[----:B------:R-:W-:-:S12]  /*0180*/  IMAD.U32 R0, RZ, RZ, UR5 ;  /* 0x00000005ff007e24 */ /* 0x000fd8000f8e00ff */
[----:B------:R-:W-:Y:S05]  /*0190*/  @P0 BRA `(.L_x_3) ;  /* 0x0000000000240947 */ /* 0x000fea0003800000 */
.L_x_4:
[----:B------:R-:W-:Y:S05]  /*01a0*/  NANOSLEEP 0x64 ;  /* 0x000000640000795d */ /* 0x000fea0003800000 */
[----:B------:R-:W-:-:S05]  /*01b0*/  UMOV UR5, 0x2 ;  /* 0x0000000200057882 */ /* 0x000fca0000000000 */
[----:B------:R-:W-:Y:S04]  /*01c0*/  DEPBAR.LE SB0, 0x36 ;  /* 0x00008d800000791a */ /* 0x000fe80000000000 */
[----:B------:R-:W0:Y:S02]  /*01d0*/  UTCATOMSWS.FIND_AND_SET.ALIGN UP0, UR5, UR5 ;  /* 0x00000005000575e3 */ /* 0x000e240008000800 */
[----:B0-----:R-:W-:-:S04]  /*01e0*/  PLOP3.LUT P0, PT, PT, PT, UP0, 0x80, 0x8 ;  /* 0x000000000008781c */ /* 0x001fc80003f0f008 */
[----:B------:R-:W-:-:S04]  /*01f0*/  SEL R0, RZ, 0xffffffff, !P0 ;  /* 0xffffffffff007807 */ /* 0x000fc80004000000 */
[----:B------:R-:W-:Y:S02]  /*0200*/  ISETP.NE.AND P0, PT, R0, RZ, PT ;  /* 0x000000ff0000720c */ /* 0x000fe40003f05270 */
[----:B------:R-:W-:-:S11]  /*0210*/  MOV R0, UR5 ;  /* 0x0000000500007c02 */ /* 0x000fd60008000f00 */
[----:B------:R-:W-:Y:S05]  /*0220*/  @!P0 BRA `(.L_x_4) ;  /* 0xfffffffc00dc8947 */ /* 0x000fea000383ffff */
.L_x_3:
[C---:B------:R-:W-:Y:S01]  /*0230*/  VIADD R3, R0.reuse, 0x10 ;  /* 0x0000001000037836 */ /* 0x040fe20000000000 */
[----:B------:R-:W-:Y:S01]  /*0240*/  UMOV UR5, 0x50 ;  /* 0x0000005000057882 */ /* 0x000fe20000000000 */
[----:B------:R-:W-:Y:S01]  /*0250*/  SHF.L.U32 R2, R5, R0, RZ ;  /* 0x0000000005027219 */ /* 0x000fe200000006ff */
[----:B------:R-:W-:Y:S01]  /*0260*/  ULEA UR5, UR6, UR5, 0x18 ;  /* 0x0000000506057291 */ /* 0x000fe2000f8ec0ff */
[----:B------:R-:W-:Y:S02]  /*0270*/  SHF.L.U32 R0, R0, 0x5, RZ ;  /* 0x0000000500007819 */ /* 0x000fe400000006ff */
[----:B------:R-:W-:-:S04]  /*0280*/  SHF.L.U32 R3, R4, R3, RZ ;  /* 0x0000000304037219 */ /* 0x000fc800000006ff */
[----:B------:R-:W-:-:S05]  /*0290*/  LOP3.LUT R2, R3, R2, RZ, 0xfc, !PT ;  /* 0x0000000203027212 */ /* 0x000fca00078efcff */
[----:B------:R0:W-:Y:S04]  /*02a0*/  ATOMS.OR RZ, [UR5], R2 ;  /* 0x00000002ffff798c */ /* 0x0001e8000b000005 */
[----:B------:R0:W-:Y:S01]  /*02b0*/  STS [UR4], R0 ;  /* 0x00000000ff007988 */ /* 0x0001e20008000804 */
[----:B------:R-:W-:Y:S05]  /*02c0*/  BRA `(.L_x_2) ;  /* 0x0000000000107947 */ /* 0x000fea0003800000 */
.L_x_1:
[----:B------:R-:W-:Y:S01]  /*02d0*/  IMAD.MOV.U32 R0, RZ, RZ, -0x1 ;  /* 0xffffffffff007424 */ /* 0x000fe200078e00ff */
[----:B------:R-:W-:-:S04]  /*02e0*/  MOV R2, 0x310 ;  /* 0x0000031000027802 */ /* 0x000fc80000000f00 */
[----:B------:R0:W-:Y:S03]  /*02f0*/  STS [UR4], R0 ;  /* 0x00000000ff007988 */ /* 0x0001e60008000804 */
[----:B0-----:R-:W-:Y:S05]  /*0300*/  CALL.REL.NOINC `($__internal_1_$__cuda_sm10x_tcgen05_guardrail_trap_phase_invalid_during_alloc) ;  /* 0x0000003c00ac7944 */ /* 0x001fea0003c00000 */
.L_x_2:
[----:B------:R-:W-:Y:S05]  /*0310*/  WARPSYNC.ALL ;  /* 0x0000000000007948 */ /* 0x000fea0003800000 */
[----:B------:R-:W-:Y:S01]  /*0320*/  NOP ;  /* 0x0000000000007918 */ /* 0x000fe20000000000 */
.L_x_0:
[----:B------:R-:W1:Y:S08]  /*0330*/  S2UR UR6, SR_CTAID.X ;  /* 0x00000000000679c3 */ /* 0x000e700000002500 */
[----:B------:R-:W-:Y:S06]  /*0340*/  BAR.SYNC.DEFER_BLOCKING 0x0 ;  /* 0x0000000000007b1d */ /* 0x000fec0000010000 */
[----:B------:R-:W2:Y:S02]  /*0350*/  LDCU.64 UR4, c[0x0][0x3b0] ;  /* 0x00007600ff0477ac */ /* 0x000ea40008000a00 */
[----:B------:R-:W3:Y:S01]  /*0360*/  S2UR UR8, SR_CgaCtaId ;  /* 0x00000000000879c3 */ /* 0x000ee20000008800 */
[----:B------:R-:W-:Y:S01]  /*0370*/  UMOV UR10, 0x400 ;  /* 0x00000400000a7882 */ /* 0x000fe20000000000 */
[----:B------:R-:W4:Y:S06]  /*0380*/  LDCU.64 UR24, c[0x0][0x358] ;  /* 0x00006b00ff1877ac */ /* 0x000f2c0008000a00 */
[----:B------:R-:W2:Y:S08]  /*0390*/  S2UR UR7, SR_CTAID.Y ;  /* 0x00000000000779c3 */ /* 0x000eb00000002600 */
[----:B------:R-:W0:Y:S01]  /*03a0*/  LDC.64 R4, c[0x0][0x380] ;  /* 0x0000e000ff047b82 */ /* 0x000e220000000a00 */
[----:B-1----:R-:W-:-:S06]  /*03b0*/  USHF.L.U32 UR6, UR6, 0x7, URZ ;  /* 0x0000000706067899 */ /* 0x002fcc00080006ff */
[----:B------:R-:W-:Y:S01]  /*03c0*/  MOV R7, UR6 ;  /* 0x0000000600077c02 */ /* 0x000fe20008000f00 */
[----:B------:R-:W1:Y:S01]  /*03d0*/  LDC R3, c[0x0][0x3b8] ;  /* 0x0000ee00ff037b82 */ /* 0x000e620000000800 */
[----:B---3--:R-:W-:Y:S02]  /*03e0*/  ULEA UR10, UR8, UR10, 0x18 ;  /* 0x0000000a080a7291 */ /* 0x008fe4000f8ec0ff */
[----:B0-----:R-:W-:Y:S01]  /*03f0*/  LOP3.LUT R0, R7, 0x7f, R32, 0xf8, !PT ;  /* 0x0000007f07007812 */ /* 0x001fe200078ef820 */
[----:B--2---:R-:W-:-:S04]  /*0400*/  UIMAD UR4, UR7, UR4, URZ ;  /* 0x00000004070472a4 */ /* 0x004fc8000f8e02ff */
[----:B------:R-:W-:Y:S02]  /*0410*/  IMAD R2, R0, UR5, RZ ;  /* 0x0000000500027c24 */ /* 0x000fe4000f8e02ff */
[----:B------:R-:W0:Y:S01]  /*0420*/  LDS R34, [UR10] ;  /* 0x0000000aff227984 */ /* 0x000e220008000800 */
[----:B------:R-:W-:Y:S01]  /*0430*/  USHF.L.U32 UR9, UR4, 0x1, URZ ;  /* 0x0000000104097899 */ /* 0x000fe200080006ff */
[C---:B------:R-:W-:Y:S01]  /*0440*/  IMAD.SHL.U32 R31, R2.reuse, 0x2, RZ ;  /* 0x00000002021f7824 */ /* 0x040fe200078e00ff */
[----:B------:R-:W-:Y:S01]  /*0450*/  UIMAD.WIDE UR4, UR4, 0x2, URZ ;  /* 0x00000002040478a5 */ /* 0x000fe2000f8e02ff */
[----:B------:R-:W-:-:S03]  /*0460*/  IMAD.HI R2, R2, 0x2, RZ ;  /* 0x0000000202027827 */ /* 0x000fc600078e02ff */
[----:B------:R-:W-:-:S04]  /*0470*/  IADD3 R30, P0, P1, R31, UR9, R4 ;  /* 0x000000091f1e7c10 */ /* 0x000fc8000f91e004 */
[----:B------:R-:W-:Y:S01]  /*0480*/  IADD3.X R31, PT, PT, R2, UR5, R5, P0, P1 ;  /* 0x00000005021f7c10 */ /* 0x000fe200087e2405 */
[----:B------:R-:W-:Y:S01]  /*0490*/  BAR.SYNC.DEFER_BLOCKING 0x0 ;  /* 0x0000000000007b1d */ /* 0x000fe20000010000 */
[C---:B-1----:R-:W-:Y:S01]  /*04a0*/  SHF.L.U32 R13, R3.reuse, 0x1, RZ ;  /* 0x00000001030d7819 */ /* 0x042fe200000006ff */
[C---:B------:R-:W-:Y:S01]  /*04b0*/  IMAD R9, R3.reuse, 0x12, RZ ;  /* 0x0000001203097824 */ /* 0x040fe200078e02ff */
[CC--:B------:R-:W-:Y:S01]  /*04c0*/  LEA R12, P4, R3.reuse, R30.reuse, 0x2 ;  /* 0x0000001e030c7211 */ /* 0x0c0fe200078810ff */
[----:B------:R-:W-:Y:S01]  /*04d0*/  IMAD R21, R3, 0x6, RZ ;  /* 0x0000000603157824 */ /* 0x000fe200078e02ff */
[-C--:B------:R-:W-:Y:S01]  /*04e0*/  IADD3 R8, P6, PT, R13, R30.reuse, RZ ;  /* 0x0000001e0d087210 */ /* 0x080fe20007fde0ff */
[----:B------:R-:W-:Y:S01]  /*04f0*/  IMAD R5, R3, 0xa, RZ ;  /* 0x0000000a03057824 */ /* 0x000fe200078e02ff */
[-C--:B------:R-:W-:Y:S01]  /*0500*/  IADD3 R2, P0, PT, R9, R30.reuse, RZ ;  /* 0x0000001e09027210 */ /* 0x080fe20007f1e0ff */
[C---:B------:R-:W-:Y:S01]  /*0510*/  IMAD R15, R3.reuse, 0x3, RZ ;  /* 0x00000003030f7824 */ /* 0x040fe200078e02ff */
[CC--:B------:R-:W-:Y:S01]  /*0520*/  LEA.HI.X.SX32 R9, R3.reuse, R31.reuse, 0x1, P6 ;  /* 0x0000001f03097211 */ /* 0x0c0fe200030f0eff */
[----:B------:R-:W-:Y:S01]  /*0530*/  IMAD.SHL.U32 R17, R3, 0x4, RZ ;  /* 0x0000000403117824 */ /* 0x000fe200078e00ff */
[-C--:B------:R-:W-:Y:S01]  /*0540*/  IADD3 R14, P5, PT, R21, R30.reuse, RZ ;  /* 0x0000001e150e7210 */ /* 0x080fe20007fbe0ff */
[C---:B------:R-:W-:Y:S01]  /*0550*/  IMAD R19, R3.reuse, 0x5, RZ ;  /* 0x0000000503137824 */ /* 0x040fe200078e02ff */
[CC--:B------:R-:W-:Y:S01]  /*0560*/  LEA R16, P6, R3.reuse, R30.reuse, 0x3 ;  /* 0x0000001e03107211 */ /* 0x0c0fe200078c18ff */
[----:B------:R-:W-:Y:S01]  /*0570*/  IMAD R11, R3, 0xc, RZ ;  /* 0x0000000c030b7824 */ /* 0x000fe200078e02ff */
[-C--:B------:R-:W-:Y:S01]  /*0580*/  LEA.HI.X.SX32 R13, R13, R31.reuse, 0x1, P4 ;  /* 0x0000001f0d0d7211 */ /* 0x080fe200020f0eff */
[----:B------:R-:W-:Y:S01]  /*0590*/  IMAD R29, R3, 0xe, RZ ;  /* 0x0000000e031d7824 */ /* 0x000fe200078e02ff */
[-C--:B------:R-:W-:Y:S01]  /*05a0*/  IADD3 R18, P4, PT, R5, R30.reuse, RZ ;  /* 0x0000001e05127210 */ /* 0x080fe20007f9e0ff */
[----:B------:R-:W-:Y:S01]  /*05b0*/  IMAD R23, R3, 0x7, RZ ;  /* 0x0000000703177824 */ /* 0x000fe200078e02ff */
[-C--:B------:R-:W-:Y:S01]  /*05c0*/  LEA.HI.X.SX32 R15, R15, R31.reuse, 0x1, P5 ;  /* 0x0000001f0f0f7211 */ /* 0x080fe200028f0eff */
[----:B------:R-:W-:Y:S01]  /*05d0*/  IMAD R39, R3, 0x14, RZ ;  /* 0x0000001403277824 */ /* 0x000fe200078e02ff */
[-C--:B------:R-:W-:Y:S01]  /*05e0*/  LEA.HI.X.SX32 R17, R17, R31.reuse, 0x1, P6 ;  /* 0x0000001f11117211 */ /* 0x080fe200030f0eff */
[----:B------:R-:W-:Y:S01]  /*05f0*/  IMAD R41, R3, 0x16, RZ ;  /* 0x0000001603297824 */ /* 0x000fe200078e02ff */
[-C--:B------:R-:W-:Y:S01]  /*0600*/  IADD3 R20, P5, PT, R11, R30.reuse, RZ ;  /* 0x0000001e0b147210 */ /* 0x080fe20007fbe0ff */
[----:B------:R-:W-:Y:S01]  /*0610*/  IMAD R43, R3, 0x18, RZ ;  /* 0x00000018032b7824 */ /* 0x000fe200078e02ff */
[-C--:B------:R-:W-:Y:S01]  /*0620*/  IADD3 R22, P6, PT, R29, R30.reuse, RZ ;  /* 0x0000001e1d167210 */ /* 0x080fe20007fde0ff */
[----:B------:R-:W-:Y:S01]  /*0630*/  IMAD R37, R3, 0x1a, RZ ;  /* 0x0000001a03257824 */ /* 0x000fe200078e02ff */
[-C--:B------:R-:W-:Y:S01]  /*0640*/  LEA.HI.X.SX32 R19, R19, R31.reuse, 0x1, P4 ;  /* 0x0000001f13137211 */ /* 0x080fe200020f0eff */
[C---:B------:R-:W-:Y:S01]  /*0650*/  IMAD R35, R3.reuse, 0x1c, RZ ;  /* 0x0000001c03237824 */ /* 0x040fe200078e02ff */
[C---:B------:R-:W-:Y:S01]  /*0660*/  SHF.L.U32 R25, R3.reuse, 0x3, RZ ;  /* 0x0000000303197819 */ /* 0x040fe200000006ff */
[C---:B------:R-:W-:Y:S01]  /*0670*/  IMAD R27, R3.reuse, 0x1e, RZ ;  /* 0x0000001e031b7824 */ /* 0x040fe200078e02ff */
[-C--:B------:R-:W-:Y:S01]  /*0680*/  LEA R24, P4, R3, R30.reuse, 0x4 ;  /* 0x0000001e03187211 */ /* 0x080fe200078820ff */
[----:B----4-:R1:W5:Y:S01]  /*0690*/  LDG.E.U16 R33, desc[UR24][R30.64] ;  /* 0x000000181e217981 */ /* 0x010362000c1e1500 */
[-C--:B------:R-:W-:Y:S01]  /*06a0*/  LEA.HI.X.SX32 R21, R21, R31.reuse, 0x1, P5 ;  /* 0x0000001f15157211 */ /* 0x080fe200028f0eff */
[----:B------:R-:W-:Y:S01]  /*06b0*/  IMAD R7, R3, 0x9, RZ ;  /* 0x0000000903077824 */ /* 0x000fe200078e02ff */
[----:B------:R-:W-:Y:S01]  /*06c0*/  LEA.HI.X.SX32 R23, R23, R31, 0x1, P6 ;  /* 0x0000001f17177211 */ /* 0x000fe200030f0eff */
[----:B------:R-:W5:Y:S01]  /*06d0*/  LDG.E.U16 R14, desc[UR24][R14.64] ;  /* 0x000000180e0e7981 */ /* 0x000f62000c1e1500 */
[----:B------:R-:W-:-:S02]  /*06e0*/  IADD3 R4, P3, PT, R39, R30, RZ ;  /* 0x0000001e27047210 */ /* 0x000fc40007f7e0ff */
[-C--:B------:R-:W-:Y:S01]  /*06f0*/  IADD3 R6, P2, PT, R41, R30.reuse, RZ ;  /* 0x0000001e29067210 */ /* 0x080fe20007f5e0ff */
[----:B------:R-:W5:Y:S01]  /*0700*/  LDG.E.U16 R16, desc[UR24][R16.64] ;  /* 0x0000001810107981 */ /* 0x000f62000c1e1500 */
[-C--:B------:R-:W-:Y:S02]  /*0710*/  IADD3 R10, P1, PT, R43, R30.reuse, RZ ;  /* 0x0000001e2b0a7210 */ /* 0x080fe40007f3e0ff */
[-C--:B------:R-:W-:Y:S01]  /*0720*/  IADD3 R26, P5, PT, R37, R30.reuse, RZ ;  /* 0x0000001e251a7210 */ /* 0x080fe20007fbe0ff */
[----:B------:R-:W-:Y:S01]  /*0730*/  IMAD R37, R3, 0xf, RZ ;  /* 0x0000000f03257824 */ /* 0x000fe200078e02ff */
[-C--:B------:R-:W-:Y:S01]  /*0740*/  IADD3 R28, P6, PT, R35, R30.reuse, RZ ;  /* 0x0000001e231c7210 */ /* 0x080fe20007fde0ff */
[----:B------:R-:W-:Y:S01]  /*0750*/  IMAD R35, R3, 0xd, RZ ;  /* 0x0000000d03237824 */ /* 0x000fe200078e02ff */
[-C--:B------:R-:W-:Y:S01]  /*0760*/  LEA.HI.X.SX32 R25, R25, R31.reuse, 0x1, P4 ;  /* 0x0000001f19197211 */ /* 0x080fe200020f0eff */
[----:B------:R-:W5:Y:S01]  /*0770*/  LDG.E.U16 R18, desc[UR24][R18.64] ;  /* 0x0000001812127981 */ /* 0x000f62000c1e1500 */
[----:B-1----:R-:W-:Y:S01]  /*0780*/  IADD3 R30, P4, PT, R27, R30, RZ ;  /* 0x0000001e1b1e7210 */ /* 0x002fe20007f9e0ff */
[----:B------:R-:W-:Y:S01]  /*0790*/  IMAD R27, R3, 0xb, RZ ;  /* 0x0000000b031b7824 */ /* 0x000fe200078e02ff */
[-C--:B------:R-:W-:Y:S01]  /*07a0*/  LEA.HI.X.SX32 R3, R7, R31.reuse, 0x1, P0 ;  /* 0x0000001f07037211 */ /* 0x080fe200000f0eff */
[----:B------:R-:W5:Y:S01]  /*07b0*/  LDG.E.U16 R20, desc[UR24][R20.64] ;  /* 0x0000001814147981 */ /* 0x000f62000c1e1500 */
[----:B------:R-:W-:-:S02]  /*07c0*/  LEA.HI.X.SX32 R5, R5, R31, 0x1, P3 ;  /* 0x0000001f05057211 */ /* 0x000fc400018f0eff */
[-C--:B------:R-:W-:Y:S01]  /*07d0*/  LEA.HI.X.SX32 R7, R27, R31.reuse, 0x1, P2 ;  /* 0x0000001f1b077211 */ /* 0x080fe200010f0eff */
[----:B------:R-:W5:Y:S01]  /*07e0*/  LDG.E.U16 R22, desc[UR24][R22.64] ;  /* 0x0000001816167981 */ /* 0x000f62000c1e1500 */
[-C--:B------:R-:W-:Y:S02]  /*07f0*/  LEA.HI.X.SX32 R11, R11, R31.reuse, 0x1, P1 ;  /* 0x0000001f0b0b7211 */ /* 0x080fe400008f0eff */
[-C--:B------:R-:W-:Y:S01]  /*0800*/  LEA.HI.X.SX32 R27, R35, R31.reuse, 0x1, P5 ;  /* 0x0000001f231b7211 */ /* 0x080fe200028f0eff */
[----:B------:R-:W5:Y:S01]  /*0810*/  LDG.E.U16 R24, desc[UR24][R24.64] ;  /* 0x0000001818187981 */ /* 0x000f62000c1e1500 */
[-C--:B------:R-:W-:Y:S02]  /*0820*/  LEA.HI.X.SX32 R29, R29, R31.reuse, 0x1, P6 ;  /* 0x0000001f1d1d7211 */ /* 0x080fe400030f0eff */
[----:B------:R-:W-:Y:S01]  /*0830*/  LEA.HI.X.SX32 R31, R37, R31, 0x1, P4 ;  /* 0x0000001f251f7211 */ /* 0x000fe200020f0eff */
[----:B------:R-:W5:Y:S04]  /*0840*/  LDG.E.U16 R10, desc[UR24][R10.64] ;  /* 0x000000180a0a7981 */ /* 0x000f68000c1e1500 */
[----:B------:R-:W5:Y:S04]  /*0850*/  LDG.E.U16 R26, desc[UR24][R26.64] ;  /* 0x000000181a1a7981 */ /* 0x000f68000c1e1500 */
[----:B------:R-:W5:Y:S04]  /*0860*/  LDG.E.U16 R28, desc[UR24][R28.64] ;  /* 0x000000181c1c7981 */ /* 0x000f68000c1e1500 */
[----:B------:R-:W5:Y:S04]  /*0870*/  LDG.E.U16 R30, desc[UR24][R30.64] ;  /* 0x000000181e1e7981 */ /* 0x000f68000c1e1500 */
[----:B------:R1:W5:Y:S04]  /*0880*/  LDG.E.U16 R8, desc[UR24][R8.64] ;  /* 0x0000001808087981 */ /* 0x000368000c1e1500 */
[----:B------:R2:W5:Y:S01]  /*0890*/  LDG.E.U16 R12, desc[UR24][R12.64] ;  /* 0x000000180c0c7981 */ /* 0x000562000c1e1500 */
[----:B0-----:R-:W-:-:S03]  /*08a0*/  R2UR UR27, R34 ;  /* 0x00000000221b72ca */ /* 0x001fc600000e0000 */
[----:B------:R0:W5:Y:S01]  /*08b0*/  LDG.E.U16 R35, desc[UR24][R2.64] ;  /* 0x0000001802237981 */ /* 0x000162000c1e1500 */
[----:B-1----:R-:W-:-:S03]  /*08c0*/  IMAD.SHL.U32 R9, R32, 0x2, RZ ;  /* 0x0000000220097824 */ /* 0x002fc600078e00ff */
[----:B------:R1:W5:Y:S01]  /*08d0*/  LDG.E.U16 R5, desc[UR24][R4.64] ;  /* 0x0000001804057981 */ /* 0x000362000c1e1500 */
[----:B--2---:R-:W-:-:S03]  /*08e0*/  SHF.R.U32.HI R13, RZ, 0x5, R32 ;  /* 0x00000005ff0d7819 */ /* 0x004fc60000011620 */
[----:B------:R2:W5:Y:S01]  /*08f0*/  LDG.E.U16 R7, desc[UR24][R6.64] ;  /* 0x0000001806077981 */ /* 0x000562000c1e1500 */
[----:B------:R-:W-:Y:S02]  /*0900*/  R2UR UR19, R13 ;  /* 0x000000000d1372ca */ /* 0x000fe400000e0000 */
[----:B0-----:R-:W-:Y:S02]  /*0910*/  LOP3.LUT R3, R32, 0x40, RZ, 0xc0, !PT ;  /* 0x0000004020037812 */ /* 0x001fe400078ec0ff */
[----:B-1----:R-:W-:-:S04]  /*0920*/  LOP3.LUT R4, R9, 0x7e, RZ, 0xc0, !PT ;  /* 0x0000007e09047812 */ /* 0x002fc800078ec0ff */
[----:B------:R-:W-:-:S04]  /*0930*/  LEA R9, R3, R4, 0x5 ;  /* 0x0000000403097211 */ /* 0x000fc800078e28ff */
[----:B--2---:R-:W-:Y:S01]  /*0940*/  LOP3.LUT R6, R9, 0x10, RZ, 0x3c, !PT ;  /* 0x0000001009067812 */ /* 0x004fe200078e3cff */
[----:B------:R-:W-:Y:S06]  /*0950*/  BRA.U UP1, `(.L_x_5) ;  /* 0x0000000101187547 */ /* 0x000fec000b800000 */
[----:B------:R-:W-:Y:S01]  /*0960*/  ELECT P0, URZ, PT ;  /* 0x0000000000ff782f */ /* 0x000fe20003800000 */
[----:B------:R-:W-:Y:S01]  /*0970*/  IMAD.MOV.U32 R2, RZ, RZ, 0x1 ;  /* 0x00000001ff027424 */ /* 0x000fe200078e00ff */
[----:B------:R-:W-:Y:S01]  /*0980*/  UMOV UR4, 0x40 ;  /* 0x0000004000047882 */ /* 0x000fe20000000000 */
[----:B------:R-:W-:Y:S01]  /*0990*/  UVIRTCOUNT.DEALLOC.SMPOOL 0x80 ;  /* 0x000000800000784c */ /* 0x000fe20000000000 */
[----:B------:R-:W-:-:S09]  /*09a0*/  ULEA UR4, UR8, UR4, 0x18 ;  /* 0x0000000408047291 */ /* 0x000fd2000f8ec0ff */
[----:B------:R0:W-:Y:S03]  /*09b0*/  @P0 STS.U8 [UR4], R2 ;  /* 0x00000002ff000988 */ /* 0x0001e60008000004 */
.L_x_5:
[----:B------:R-:W1:Y:S01]  /*09c0*/  LDCU.64 UR8, c[0x0][0x3c0] ;  /* 0x00007800ff0877ac */ /* 0x000e620008000a00 */
[----:B0-----:R-:W0:Y:S01]  /*09d0*/  LDC.64 R2, c[0x0][0x388] ;  /* 0x0000e200ff027b82 */ /* 0x001e220000000a00 */
[----:B-----5:R-:W-:Y:S01]  /*09e0*/  STS.U16 [R9+UR10+0x400], R24 ;  /* 0x0004001809007988 */ /* 0x020fe2000800040a */
[C---:B------:R-:W-:Y:S01]  /*09f0*/  LOP3.LUT R11, R9.reuse, 0x20, RZ, 0x3c, !PT ;  /* 0x00000020090b7812 */ /* 0x040fe200078e3cff */
[----:B------:R-:W2:Y:S01]  /*0a00*/  LDCU UR4, c[0x0][0x3c8] ;  /* 0x00007900ff0477ac */ /* 0x000ea20008000800 */
[C---:B------:R-:W-:Y:S01]  /*0a10*/  LOP3.LUT R13, R9.reuse, 0x30, RZ, 0x3c, !PT ;  /* 0x00000030090d7812 */ /* 0x040fe200078e3cff */
[----:B------:R-:W-:Y:S01]  /*0a20*/  STS.U16 [R9+UR10], R33 ;  /* 0x0000002109007988 */ /* 0x000fe2000800040a */
[C---:B------:R-:W-:Y:S01]  /*0a30*/  LOP3.LUT R15, R9.reuse, 0x40, RZ, 0x3c, !PT ;  /* 0x00000040090f7812 */ /* 0x040fe200078e3cff */
[----:B------:R-:W-:Y:S01]  /*0a40*/  UMOV UR12, 0x1 ;  /* 0x00000001000c7882 */ /* 0x000fe20000000000 */
[C---:B------:R-:W-:Y:S01]  /*0a50*/  LOP3.LUT R17, R9.reuse, 0x50, RZ, 0x3c, !PT ;  /* 0x0000005009117812 */ /* 0x040fe200078e3cff */
[----:B------:R-:W-:Y:S01]  /*0a60*/  STS.U16 [R6+UR10+0x80], R8 ;  /* 0x0000800806007988 */ /* 0x000fe2000800040a */
[C---:B------:R-:W-:Y:S01]  /*0a70*/  LOP3.LUT R19, R9.reuse, 0x60, RZ, 0x3c, !PT ;  /* 0x0000006009137812 */ /* 0x040fe200078e3cff */
[----:B------:R-:W-:Y:S01]  /*0a80*/  UIADD3 UR28, UPT, UPT, UR6, 0x80, URZ ;  /* 0x00000080061c7890 */ /* 0x000fe2000fffe0ff */
[----:B------:R-:W-:Y:S01]  /*0a90*/  LOP3.LUT R21, R9, 0x70, RZ, 0x3c, !PT ;  /* 0x0000007009157812 */ /* 0x000fe200078e3cff */
[----:B------:R3:W-:Y:S01]  /*0aa0*/  STS.U16 [R6+UR10+0x480], R35 ;  /* 0x0004802306007988 */ /* 0x0007e2000800040a */
[----:B------:R-:W-:Y:S01]  /*0ab0*/  LOP3.LUT P6, RZ, R32, 0x7f, RZ, 0xc0, !PT ;  /* 0x0000007f20ff7812 */ /* 0x000fe200078cc0ff */
[----:B------:R-:W4:Y:S02]  /*0ac0*/  LDCU.64 UR16, c[0x0][0x3d0] ;  /* 0x00007a00ff1077ac */ /* 0x000f240008000a00 */
[----:B------:R-:W-:Y:S01]  /*0ad0*/  STS.U16 [R11+UR10+0x100], R12 ;  /* 0x0001000c0b007988 */ /* 0x000fe2000800040a */
[----:B-1----:R-:W-:-:S03]  /*0ae0*/  UIMAD UR8, UR7, UR8, URZ ;  /* 0x00000008070872a4 */ /* 0x002fc6000f8e02ff */
[----:B------:R1:W-:Y:S01]  /*0af0*/  STS.U16 [R11+UR10+0x500], R5 ;  /* 0x000500050b007988 */ /* 0x0003e2000800040a */
[----:B---3--:R-:W-:-:S03]  /*0b00*/  LOP3.LUT R6, R32, 0xf, RZ, 0xc0, !PT ;  /* 0x0000000f20067812 */ /* 0x008fc600078ec0ff */
[----:B------:R2:W-:Y:S02]  /*0b10*/  STS.U16 [R13+UR10+0x580], R7 ;  /* 0x000580070d007988 */ /* 0x0005e4000800040a */
[----:B------:R-:W-:Y:S01]  /*0b20*/  VOTEU.ALL UP2, P6 ;  /* 0x0000000000ff7886 */ /* 0x000fe20003040000 */
[----:B------:R-:W-:Y:S01]  /*0b30*/  VOTEU.ALL UP0, P6 ;  /* 0x0000000000ff7886 */ /* 0x000fe20003000000 */
[----:B------:R-:W-:Y:S01]  /*0b40*/  STS.U16 [R13+UR10+0x180], R14 ;  /* 0x0001800e0d007988 */ /* 0x000fe2000800040a */
[----:B-1----:R-:W-:Y:S01]  /*0b50*/  SHF.R.U32.HI R5, RZ, 0x4, R32 ;  /* 0x00000004ff057819 */ /* 0x002fe20000011620 */
[----:B------:R-:W-:Y:S02]  /*0b60*/  IMAD.U32 R11, RZ, RZ, UR9 ;  /* 0x00000009ff0b7e24 */ /* 0x000fe4000f8e00ff */
[----:B------:R-:W-:Y:S01]  /*0b70*/  STS.U16 [R15+UR10+0x200], R16 ;  /* 0x000200100f007988 */ /* 0x000fe2000800040a */
[----:B--2---:R-:W-:Y:S01]  /*0b80*/  IMAD R7, R6, UR4, RZ ;  /* 0x0000000406077c24 */ /* 0x004fe2000f8e02ff */
[----:B------:R-:W-:-:S02]  /*0b90*/  USHF.L.U32 UR4, UR8, 0x1, URZ ;  /* 0x0000000108047899 */ /* 0x000fc400080006ff */
[----:B------:R-:W-:Y:S01]  /*0ba0*/  STS.U16 [R15+UR10+0x600], R10 ;  /* 0x0006000a0f007988 */ /* 0x000fe2000800040a */
[----:B------:R-:W-:Y:S02]  /*0bb0*/  SGXT.U32 R5, R5, 0x3 ;  /* 0x000000030505781a */ /* 0x000fe40000000000 */
[----:B------:R-:W-:Y:S01]  /*0bc0*/  SHF.L.U32 R9, R7, 0x1, RZ ;  /* 0x0000000107097819 */ /* 0x000fe200000006ff */
[----:B------:R-:W-:Y:S02]  /*0bd0*/  STS.U16 [R17+UR10+0x280], R18 ;  /* 0x0002801211007988 */ /* 0x000fe4000800040a */
[----:B------:R-:W-:Y:S01]  /*0be0*/  IMAD R8, R5, UR9, RZ ;  /* 0x0000000905087c24 */ /* 0x000fe2000f8e02ff */
[----:B0-----:R-:W-:Y:S01]  /*0bf0*/  IADD3 R9, P0, P1, R9, UR4, R2 ;  /* 0x0000000409097c10 */ /* 0x001fe2000f91e002 */
[----:B------:R-:W-:Y:S01]  /*0c00*/  UIMAD.WIDE UR4, UR8, 0x2, URZ ;  /* 0x00000002080478a5 */ /* 0x000fe2000f8e02ff */
[----:B------:R-:W-:Y:S01]  /*0c10*/  STS.U16 [R17+UR10+0x680], R26 ;  /* 0x0006801a11007988 */ /* 0x000fe2000800040a */
[----:B------:R-:W-:Y:S01]  /*0c20*/  USHF.L.U32 UR8, UR19, 0x15, URZ ;  /* 0x0000001513087899 */ /* 0x000fe200080006ff */
[----:B------:R-:W-:Y:S01]  /*0c30*/  IMAD.HI R2, R7, 0x2, RZ ;  /* 0x0000000207027827 */ /* 0x000fe200078e02ff */
[----:B------:R-:W-:Y:S01]  /*0c40*/  LEA R7, R11, R8, 0x3 ;  /* 0x000000080b077211 */ /* 0x000fe200078e18ff */
[----:B------:R-:W-:Y:S01]  /*0c50*/  STS.U16 [R19+UR10+0x300], R20 ;  /* 0x0003001413007988 */ /* 0x000fe2000800040a */
[----:B------:R-:W-:Y:S01]  /*0c60*/  ULOP3.LUT UR8, UR8, 0x600000, URZ, 0xc0, !UPT ;  /* 0x0060000008087892 */ /* 0x000fe2000f8ec0ff */
[----:B------:R-:W-:-:S02]  /*0c70*/  PRMT R11, RZ, 0x7610, R11 ;  /* 0x00007610ff0b7816 */ /* 0x000fc4000000000b */
[----:B------:R-:W-:Y:S01]  /*0c80*/  STS.U16 [R19+UR10+0x700], R28 ;  /* 0x0007001c13007988 */ /* 0x000fe2000800040a */
[----:B------:R-:W-:Y:S01]  /*0c90*/  UIADD3 UR11, UPT, UPT, UR27, UR8, URZ ;  /* 0x000000081b0b7290 */ /* 0x000fe2000fffe0ff */
[----:B------:R-:W-:Y:S02]  /*0ca0*/  IADD3.X R2, PT, PT, R2, UR5, R3, P0, P1 ;  /* 0x0000000502027c10 */ /* 0x000fe400087e2403 */
[----:B------:R-:W-:Y:S01]  /*0cb0*/  STS.U16 [R21+UR10+0x380], R22 ;  /* 0x0003801615007988 */ /* 0x000fe2000800040a */
[----:B------:R-:W-:-:S04]  /*0cc0*/  @!UP2 UIADD3 UR4, UPT, UPT, -UR12, 0x100000, URZ ;  /* 0x001000000c04a890 */ /* 0x000fc8000fffe1ff */
[----:B------:R-:W-:Y:S02]  /*0cd0*/  @!UP2 USHF.L.U32 UR5, UR4, 0xb, URZ ;  /* 0x0000000b0405a899 */ /* 0x000fe400080006ff */
[----:B------:R-:W-:Y:S01]  /*0ce0*/  @!UP2 USHF.L.U32 UR4, UR4, 0x1, URZ ;  /* 0x000000010404a899 */ /* 0x000fe200080006ff */
[----:B------:R-:W-:Y:S01]  /*0cf0*/  ISETP.LT.AND P0, PT, RZ, UR28, PT ;  /* 0x0000001cff007c0c */ /* 0x000fe2000bf01270 */
[----:B------:R0:W-:Y:S01]  /*0d00*/  STS.U16 [R21+UR10+0x780], R30 ;  /* 0x0007801e15007988 */ /* 0x0001e2000800040a */
[-C--:B------:R-:W-:Y:S02]  /*0d10*/  LEA R36, P1, R8, R9.reuse, 0x1 ;  /* 0x0000000908247211 */ /* 0x080fe400078208ff */
[----:B------:R-:W-:Y:S01]  /*0d20*/  LEA R34, P2, R7, R9, 0x1 ;  /* 0x0000000907227211 */ /* 0x000fe200078408ff */
[----:B------:R-:W-:Y:S01]  /*0d30*/  STTM.x16 tmem[UR11], RZ ;  /* 0x000000ff000079ed */ /* 0x000fe2000824000b */
[----:B------:R-:W1:Y:S02]  /*0d40*/  FENCE.VIEW.ASYNC.T ;  /* 0x00000000000073c6 */ /* 0x000e640000000200 */
[----:B-1----:R-:W-:Y:S01]  /*0d50*/  BAR.SYNC.DEFER_BLOCKING 0x0 ;  /* 0x0000000000007b1d */ /* 0x002fe20000010000 */
[----:B------:R-:W-:-:S02]  /*0d60*/  PRMT R9, RZ, 0x7610, R9 ;  /* 0x00007610ff097816 */ /* 0x000fc40000000009 */
[-C--:B------:R-:W-:Y:S02]  /*0d70*/  LEA.HI.X.SX32 R37, R8, R2.reuse, 0x1, P1 ;  /* 0x0000000208257211 */ /* 0x080fe400008f0eff */
[----:B------:R-:W-:-:S03]  /*0d80*/  LEA.HI.X.SX32 R35, R7, R2, 0x1, P2 ;  /* 0x0000000207237211 */ /* 0x000fc600010f0eff */
[----:B0-----:R-:W0:Y:S08]  /*0d90*/  LDC.64 R30, c[0x0][0x390] ;  /* 0x0000e400ff1e7b82 */ /* 0x001e300000000a00 */
[----:B------:R-:W1:Y:S01]  /*0da0*/  LDC R2, c[0x0][0x3d8] ;  /* 0x0000f600ff027b82 */ /* 0x000e620000000800 */
[----:B------:R-:W2:Y:S02]  /*0db0*/  FENCE.VIEW.ASYNC.S ;  /* 0x00000000000073c6 */ /* 0x000ea40000000000 */
[----:B--2---:R4:W2:Y:S05]  /*0dc0*/  @!UP0 SYNCS.EXCH.64 URZ, [UR10+0x1600], UR4 ;  /* 0x001600040aff85b2 */ /* 0x0048aa0008000100 */
[----:B--2---:R-:W-:Y:S06]  /*0dd0*/  BAR.SYNC.DEFER_BLOCKING 0x0 ;  /* 0x0000000000007b1d */ /* 0x004fec0000010000 */
[----:B------:R-:W2:Y:S04]  /*0de0*/  @P0 LDG.E.U16 R9, desc[UR24][R36.64] ;  /* 0x0000001824090981 */ /* 0x000ea8000c1e1500 */
[----:B------:R-:W3:Y:S01]  /*0df0*/  @P0 LDG.E.U16 R11, desc[UR24][R34.64] ;  /* 0x00000018220b0981 */ /* 0x000ee2000c1e1500 */
[----:B----4-:R-:W-:Y:S01]  /*0e00*/  UIMAD UR4, UR7, UR16, URZ ;  /* 0x00000010070472a4 */ /* 0x010fe2000f8e02ff */
[----:B------:R-:W-:Y:S01]  /*0e10*/  IMAD R6, R6, UR17, RZ ;  /* 0x0000001106067c24 */ /* 0x000fe2000f8e02ff */
[----:B------:R-:W-:-:S04]  /*0e20*/  @!UP2 UIADD3 UR14, UPT, UPT, -UR12, 0x100000, URZ ;  /* 0x001000000c0ea890 */ /* 0x000fc8000fffe1ff */
[----:B------:R-:W-:Y:S02]  /*0e30*/  @!UP2 USHF.L.U32 UR15, UR14, 0xb, URZ ;  /* 0x0000000b0e0fa899 */ /* 0x000fe400080006ff */
[----:B------:R-:W-:Y:S01]  /*0e40*/  @!UP2 USHF.L.U32 UR14, UR14, 0x1, URZ ;  /* 0x000000010e0ea899 */ /* 0x000fe200080006ff */
[----:B-1----:R-:W-:Y:S01]  /*0e50*/  IMAD R5, R5, R2, RZ ;  /* 0x0000000205057224 */ /* 0x002fe200078e02ff */
[----:B------:R-:W-:Y:S01]  /*0e60*/  USHF.L.U32 UR8, UR4, 0x1, URZ ;  /* 0x0000000104087899 */ /* 0x000fe200080006ff */
[C---:B------:R-:W-:Y:S01]  /*0e70*/  IMAD.SHL.U32 R3, R6.reuse, 0x2, RZ ;  /* 0x0000000206037824 */ /* 0x040fe200078e00ff */
[----:B------:R-:W-:Y:S01]  /*0e80*/  UIMAD.WIDE UR4, UR4, 0x2, URZ ;  /* 0x00000002040478a5 */ /* 0x000fe2000f8e02ff */
[----:B------:R-:W-:Y:S01]  /*0e90*/  IMAD.HI R6, R6, 0x2, RZ ;  /* 0x0000000206067827 */ /* 0x000fe200078e02ff */
[----:B------:R-:W-:Y:S01]  /*0ea0*/  SHF.R.S32.HI R7, RZ, 0x6, R32 ;  /* 0x00000006ff077819 */ /* 0x000fe20000011420 */
[----:B------:R-:W-:Y:S01]  /*0eb0*/  VOTEU.ALL UP0, P6 ;  /* 0x0000000000ff7886 */ /* 0x000fe20003000000 */
[----:B0-----:R-:W-:Y:S01]  /*0ec0*/  IADD3 R30, P1, P2, R3, UR8, R30 ;  /* 0x00000008031e7c10 */ /* 0x001fe2000fa3e01e */
[----:B------:R-:W-:Y:S01]  /*0ed0*/  UIADD3 UR16, UPT, UPT, UR10, 0x1200, URZ ;  /* 0x000012000a107890 */ /* 0x000fe2000fffe0ff */
[----:B------:R-:W-:Y:S01]  /*0ee0*/  SGXT R7, R7, 0x1 ;  /* 0x000000010707781a */ /* 0x000fe20000000200 */
[----:B------:R-:W-:Y:S01]  /*0ef0*/  UIADD3 UR29, UPT, UPT, UR27, 0x10, URZ ;  /* 0x000000101b1d7890 */ /* 0x000fe2000fffe0ff */
[----:B------:R-:W-:Y:S01]  /*0f00*/  IADD3.X R6, PT, PT, R6, UR5, R31, P1, P2 ;  /* 0x0000000506067c10 */ /* 0x000fe20008fe441f */
[----:B------:R0:W1:Y:S01]  /*0f10*/  @!UP0 SYNCS.EXCH.64 URZ, [UR10+0x1608], UR14 ;  /* 0x0016080e0aff85b2 */ /* 0x0000620008000100 */
[----:B------:R-:W-:Y:S01]  /*0f20*/  LEA R32, P1, R5, R30, 0x1 ;  /* 0x0000001e05207211 */ /* 0x000fe200078208ff */
[----:B------:R-:W-:Y:S01]  /*0f30*/  VOTEU.ALL UP0, P6 ;  /* 0x0000000000ff7886 */ /* 0x000fe20003000000 */
[----:B------:R-:W-:-:S04]  /*0f40*/  @!UP2 UIADD3 UR4, UPT, UPT, -UR12, 0x100000, URZ ;  /* 0x001000000c04a890 */ /* 0x000fc8000fffe1ff */
[----:B------:R-:W-:Y:S02]  /*0f50*/  @!UP2 USHF.L.U32 UR5, UR4, 0xb, URZ ;  /* 0x0000000b0405a899 */ /* 0x000fe400080006ff */
[----:B------:R-:W-:Y:S01]  /*0f60*/  @!UP2 USHF.L.U32 UR4, UR4, 0x1, URZ ;  /* 0x000000010404a899 */ /* 0x000fe200080006ff */
[----:B------:R-:W-:Y:S02]  /*0f70*/  LEA.HI.X.SX32 R33, R5, R6, 0x1, P1 ;  /* 0x0000000605217211 */ /* 0x000fe400008f0eff */
[----:B------:R-:W-:Y:S02]  /*0f80*/  ISETP.EQ.U32.AND P1, PT, RZ, UR19, P0 ;  /* 0x00000013ff007c0c */ /* 0x000fe40008722070 */
[----:B------:R-:W-:Y:S02]  /*0f90*/  LEA R3, R2, R5, 0x3 ;  /* 0x0000000502037211 */ /* 0x000fe400078e18ff */
[----:B------:R-:W-:Y:S02]  /*0fa0*/  LOP3.LUT R2, R4, 0x90, R7, 0x78, !PT ;  /* 0x0000009004027812 */ /* 0x000fe400078e7807 */
[----:B------:R-:W-:-:S02]  /*0fb0*/  LEA R30, P2, R3, R30, 0x1 ;  /* 0x0000001e031e7211 */ /* 0x000fc400078408ff */
[----:B------:R-:W-:Y:S02]  /*0fc0*/  PRMT R25, RZ, 0x7610, R25 ;  /* 0x00007610ff197816 */ /* 0x000fe40000000019 */
[----:B------:R-:W-:Y:S02]  /*0fd0*/  LEA.HI.X.SX32 R31, R3, R6, 0x1, P2 ;  /* 0x00000006031f7211 */ /* 0x000fe400010f0eff */
[----:B------:R-:W-:Y:S01]  /*0fe0*/  PRMT R27, RZ, 0x7610, R27 ;  /* 0x00007610ff1b7816 */ /* 0x000fe2000000001b */
[----:B--2---:R0:W-:Y:S04]  /*0ff0*/  STS.U16 [R2+UR10+0x1000], R9 ;  /* 0x0010000902007988 */ /* 0x0041e8000800040a */
[----:B---3--:R0:W-:Y:S01]  /*1000*/  STS.U16 [R2+UR10+0x1100], R11 ;  /* 0x0011000b02007988 */ /* 0x0081e2000800040a */
[----:B-1----:R1:W-:Y:S06]  /*1010*/  MEMBAR.ALL.CTA ;  /* 0x0000000000007992 */ /* 0x0023ec0000008000 */
[----:B-1----:R-:W-:Y:S04]  /*1020*/  FENCE.VIEW.ASYNC.S ;  /* 0x00000000000073c6 */ /* 0x002fe80000000000 */
[----:B------:R-:W1:Y:S02]  /*1030*/  FENCE.VIEW.ASYNC.S ;  /* 0x00000000000073c6 */ /* 0x000e640000000000 */
[----:B-1----:R0:W1:Y:S02]  /*1040*/  @!UP0 SYNCS.EXCH.64 URZ, [UR10+0x1200], UR4 ;  /* 0x001200040aff85b2 */ /* 0x0020640008000100 */
[----:B-1----:R-:W-:Y:S06]  /*1050*/  BAR.SYNC.DEFER_BLOCKING 0x0 ;  /* 0x0000000000007b1d */ /* 0x002fec0000010000 */
[----:B0-----:R-:W-:Y:S05]  /*1060*/  @!P1 BRA `(.L_x_6) ;  /* 0x0000000000409947 */ /* 0x001fea0003800000 */
[----:B------:R-:W-:Y:S02]  /*1070*/  USHF.R.U32.HI UR12, URZ, 0x4, UR10 ;  /* 0x00000004ff0c7899 */ /* 0x000fe4000801160a */
[----:B------:R-:W-:Y:S02]  /*1080*/  UIADD3 UR4, UPT, UPT, UR10, 0x1000, URZ ;  /* 0x000010000a047890 */ /* 0x000fe4000fffe0ff */
[----:B------:R-:W-:Y:S02]  /*1090*/  USGXT.U32 UR12, UR12, 0xe ;  /* 0x0000000e0c0c789a */ /* 0x000fe40008000000 */
[----:B------:R-:W-:Y:S02]  /*10a0*/  USHF.R.U32.HI UR4, URZ, 0x4, UR4 ;  /* 0x00000004ff047899 */ /* 0x000fe40008011604 */
[----:B------:R-:W-:Y:S02]  /*10b0*/  ULOP3.LUT UR12, UR12, 0x800000, URZ, 0xfc, !UPT ;  /* 0x008000000c0c7892 */ /* 0x000fe4000f8efcff */
[----:B------:R-:W-:Y:S01]  /*10c0*/  USGXT.U32 UR14, UR4, 0xe ;  /* 0x0000000e040e789a */ /* 0x000fe20008000000 */
[----:B------:R-:W-:-:S02]  /*10d0*/  UMOV UR5, URZ ;  /* 0x000000ff00057c82 */ /* 0x000fc40008000000 */
[----:B------:R-:W-:Y:S01]  /*10e0*/  UMOV UR4, UR16 ;  /* 0x0000001000047c82 */ /* 0x000fe20008000000 */
[----:B------:R-:W-:Y:S01]  /*10f0*/  UMOV UR20, 0x0 ;  /* 0x0000000000147882 */ /* 0x000fe20000000000 */
[----:B------:R-:W-:Y:S01]  /*1100*/  UMOV UR21, 0x8048010 ;  /* 0x0804801000157882 */ /* 0x000fe20000000000 */
[----:B------:R-:W-:Y:S01]  /*1110*/  UMOV UR13, 0x40004040 ;  /* 0x40004040000d7882 */ /* 0x000fe20000000000 */
[----:B------:R-:W-:Y:S01]  /*1120*/  UMOV UR15, 0xc0004010 ;  /* 0xc0004010000f7882 */ /* 0x000fe20000000000 */
[----:B------:R-:W-:Y:S01]  /*1130*/  UMOV UR4, UR4 ;  /* 0x0000000400047c82 */ /* 0x000fe20008000000 */
[----:B------:R0:W-:Y:S01]  /*1140*/  UTCHMMA gdesc[UR12], gdesc[UR14], tmem[UR29], tmem[UR20], idesc[UR21], !UPT ;  /* 0x00ff140e0c0075ea */ /* 0x0001e2000f80001d */
[----:B------:R0:W-:Y:S01]  /*1150*/  UTCBAR [UR4], URZ ;  /* 0x000000ff040073e9 */ /* 0x0001e200080000ff */
[----:B------:R-:W-:Y:S02]  /*1160*/  NOP ;  /* 0x0000000000007918 */ /* 0x000fe40000000000 */
.L_x_6:
[----:B------:R-:W-:Y:S05]  /*1170*/  @!P0 BRA `(.L_x_7) ;  /* 0x0000000000088947 */ /* 0x000fea0003800000 */
[----:B------:R-:W1:Y:S02]  /*1180*/  SYNCS.PHASECHK.TRANS64.TRYWAIT P2, [UR10+0x1200], RZ ;  /* 0x001200ffff0075a7 */ /* 0x000e64000804110a */
[----:B-1----:R-:W-:Y:S05]  /*1190*/  @!P2 BRA `(.L_x_8) ;  /* 0x0000002c00cca947 */ /* 0x002fea0003800000 */
.L_x_7:
[----:B------:R-:W-:Y:S06]  /*11a0*/  BAR.SYNC.DEFER_BLOCKING 0x0 ;  /* 0x0000000000007b1d */ /* 0x000fec0000010000 */
[----:B0-----:R-:W0:Y:S01]  /*11b0*/  LDCU UR4, c[0x0][0x3a8] ;  /* 0x00007500ff0477ac */ /* 0x001e220008000800 */
[----:B------:R-:W0:Y:S01]  /*11c0*/  LDTM.x16 R4, tmem[UR11+0x10] ;  /* 0x0000100b000479ee */ /* 0x000e220008240000 */
[----:B------:R-:W1:Y:S01]  /*11d0*/  @!P6 SYNCS.CCTL.IV [UR10+0x1200] ;  /* 0x00120000ff00e9b1 */ /* 0x000e62000800000a */
[----:B------:R-:W-:Y:S01]  /*11e0*/  NOP ;  /* 0x0000000000007918 */ /* 0x000fe20000000000 */
[----:B------:R2:W5:Y:S04]  /*11f0*/  @P0 LDG.E.U16 R25, desc[UR24][R32.64] ;  /* 0x0000001820190981 */ /* 0x000568000c1e1500 */
[----:B------:R2:W5:Y:S01]  /*1200*/  @P0 LDG.E.U16 R27, desc[UR24][R30.64] ;  /* 0x000000181e1b0981 */ /* 0x000562000c1e1500 */
[----:B------:R-:W-:Y:S01]  /*1210*/  UISETP.GT.AND UP0, UPT, UR6, -0x1, UPT ;  /* 0xffffffff0600788c */ /* 0x000fe2000bf04270 */
[----:B0-----:R-:W-:Y:S01]  /*1220*/  FMUL R5, R5, UR4 ;  /* 0x0000000405057c20 */ /* 0x001fe20008400000 */
[----:B------:R-:W-:Y:S01]  /*1230*/  FMUL R3, R6, UR4 ;  /* 0x0000000406037c20 */ /* 0x000fe20008400000 */
[----:B------:R-:W-:Y:S01]  /*1240*/  ISETP.GT.AND P4, PT, R0, RZ, PT ;  /* 0x000000ff0000720c */ /* 0x000fe20003f84270 */
[----:B------:R-:W-:Y:S01]  /*1250*/  FMUL R4, R4, UR4 ;  /* 0x0000000404047c20 */ /* 0x000fe20008400000 */
[----:B------:R-:W-:Y:S01]  /*1260*/  ISETP.GT.AND P3, PT, R0, 0x1, PT ;  /* 0x000000010000780c */ /* 0x000fe20003f64270 */
[----:B------:R-:W-:Y:S01]  /*1270*/  FMUL R7, R7, UR4 ;  /* 0x0000000407077c20 */ /* 0x000fe20008400000 */
[----:B------:R-:W-:Y:S01]  /*1280*/  PLOP3.LUT P2, PT, PT, PT, UP0, 0x80, 0x8 ;  /* 0x000000000008781c */ /* 0x000fe20003f4f008 */
[----:B------:R-:W-:Y:S01]  /*1290*/  FMUL R8, R8, UR4 ;  /* 0x0000000408087c20 */ /* 0x000fe20008400000 */
[----:B------:R-:W-:Y:S01]  /*12a0*/  ISETP.GT.AND P5, PT, R0, 0x2, PT ;  /* 0x000000020000780c */ /* 0x000fe20003fa4270 */
[----:B------:R-:W-:Y:S01]  /*12b0*/  FMUL R9, R9, UR4 ;  /* 0x0000000409097c20 */ /* 0x000fe20008400000 */
[----:B------:R-:W-:Y:S01]  /*12c0*/  FSEL R6, R5, -INF , P4 ;  /* 0xff80000005067808 */ /* 0x000fe20002000000 */
        /* <DEDUP_REMOVED lines=19> */
[----:B------:R-:W-:-:S02]  /*1400*/  FMNMX3 R9, R12, R6, R3, !PT ;  /* 0x000000060c097276 */ /* 0x000fc40007800003 */
[----:B------:R-:W-:Y:S02]  /*1410*/  FSEL R4, R10, -INF , P5 ;  /* 0xff8000000a047808 */ /* 0x000fe40002800000 */
[----:B------:R-:W-:Y:S02]  /*1420*/  FSEL R10, R11, -INF , P4 ;  /* 0xff8000000b0a7808 */ /* 0x000fe40002000000 */
[C---:B------:R-:W-:Y:S02]  /*1430*/  ISETP.GT.AND P2, PT, R0.reuse, 0x7, PT ;  /* 0x000000070000780c */ /* 0x040fe40003f44270 */
[----:B------:R-:W-:Y:S02]  /*1440*/  FMNMX3 R11, R9, R5, R8, !PT ;  /* 0x00000005090b7276 */ /* 0x000fe40007800008 */
[C---:B------:R-:W-:Y:S02]  /*1450*/  ISETP.GT.AND P3, PT, R0.reuse, 0x8, PT ;  /* 0x000000080000780c */ /* 0x040fe40003f64270 */
[----:B------:R-:W-:-:S02]  /*1460*/  ISETP.GT.AND P5, PT, R0, 0x9, PT ;  /* 0x000000090000780c */ /* 0x000fc40003fa4270 */
[----:B------:R-:W-:Y:S02]  /*1470*/  FSEL R9, R20, -INF , P2 ;  /* 0xff80000014097808 */ /* 0x000fe40001000000 */
[----:B------:R-:W-:Y:S02]  /*1480*/  FMNMX3 R11, R11, R7, R4, !PT ;  /* 0x000000070b0b7276 */ /* 0x000fe40007800004 */
[C---:B------:R-:W-:Y:S02]  /*1490*/  ISETP.GT.AND P4, PT, R0.reuse, 0xa, PT ;  /* 0x0000000a0000780c */ /* 0x040fe40003f84270 */
[----:B------:R-:W-:Y:S02]  /*14a0*/  ISETP.GT.AND P2, PT, R0, 0xb, PT ;  /* 0x0000000b0000780c */ /* 0x000fe40003f44270 */
[----:B------:R-:W-:Y:S02]  /*14b0*/  FSEL R13, R13, -INF , P3 ;  /* 0xff8000000d0d7808 */ /* 0x000fe40001800000 */
[----:B------:R-:W-:-:S02]  /*14c0*/  FSEL R14, R14, -INF , P5 ;  /* 0xff8000000e0e7808 */ /* 0x000fc40002800000 */
[----:B------:R-:W-:Y:S02]  /*14d0*/  FMNMX3 R11, R11, R10, R9, !PT ;  /* 0x0000000a0b0b7276 */ /* 0x000fe40007800009 */
[C---:B------:R-:W-:Y:S02]  /*14e0*/  ISETP.GT.AND P3, PT, R0.reuse, 0xc, PT ;  /* 0x0000000c0000780c */ /* 0x040fe40003f64270 */
[----:B------:R-:W-:Y:S02]  /*14f0*/  ISETP.GT.AND P5, PT, R0, 0xd, PT ;  /* 0x0000000d0000780c */ /* 0x000fe40003fa4270 */
[----:B------:R-:W-:Y:S02]  /*1500*/  FSEL R15, R15, -INF , P4 ;  /* 0xff8000000f0f7808 */ /* 0x000fe40002000000 */
[----:B------:R-:W-:Y:S02]  /*1510*/  FSEL R16, R16, -INF , P2 ;  /* 0xff80000010107808 */ /* 0x000fe40001000000 */
[----:B------:R-:W-:-:S02]  /*1520*/  FMNMX3 R11, R11, R13, R14, !PT ;  /* 0x0000000d0b0b7276 */ /* 0x000fc4000780000e */
[----:B------:R-:W-:Y:S02]  /*1530*/  ISETP.GT.AND P2, PT, R0, 0xe, PT ;  /* 0x0000000e0000780c */ /* 0x000fe40003f44270 */
[----:B------:R-:W-:Y:S02]  /*1540*/  FSEL R17, R17, -INF , P3 ;  /* 0xff80000011117808 */ /* 0x000fe40001800000 */
[----:B------:R-:W-:Y:S02]  /*1550*/  FSEL R18, R18, -INF , P5 ;  /* 0xff80000012127808 */ /* 0x000fe40002800000 */
[----:B------:R-:W-:Y:S02]  /*1560*/  FMNMX3 R11, R11, R15, R16, !PT ;  /* 0x0000000f0b0b7276 */ /* 0x000fe40007800010 */
[----:B------:R-:W-:Y:S02]  /*1570*/  FSEL R20, R19, -INF , P2 ;  /* 0xff80000013147808 */ /* 0x000fe40001000000 */
[----:B------:R-:W-:-:S04]  /*1580*/  FMNMX3 R11, R11, R17, R18, !PT ;  /* 0x000000110b0b7276 */ /* 0x000fc80007800012 */
[----:B------:R-:W-:-:S05]  /*1590*/  FMNMX3 R45, R11, -INF , R20, !PT ;  /* 0xff8000000b2d7876 */ /* 0x000fca0007800014 */
[--C-:B------:R-:W-:Y:S01]  /*15a0*/  FADD R3, R3, -R45.reuse ;  /* 0x8000002d03037221 */ /* 0x100fe20000000000 */
[--C-:B------:R-:W-:Y:S01]  /*15b0*/  FADD R11, R6, -R45.reuse ;  /* 0x8000002d060b7221 */ /* 0x100fe20000000000 */
[--C-:B------:R-:W-:Y:S01]  /*15c0*/  FADD R12, R12, -R45.reuse ;  /* 0x8000002d0c0c7221 */ /* 0x100fe20000000000 */
[--C-:B------:R-:W-:Y:S01]  /*15d0*/  FADD R4, R4, -R45.reuse ;  /* 0x8000002d04047221 */ /* 0x100fe20000000000 */
[----:B------:R-:W-:Y:S01]  /*15e0*/  FMUL R19, R3, 1.4426950216293334961 ;  /* 0x3fb8aa3b03137820 */ /* 0x000fe20000400000 */
[--C-:B------:R-:W-:Y:S01]  /*15f0*/  FADD R3, R5, -R45.reuse ;  /* 0x8000002d05037221 */ /* 0x100fe20000000000 */
[----:B------:R-:W-:Y:S01]  /*1600*/  FMUL R11, R11, 1.4426950216293334961 ;  /* 0x3fb8aa3b0b0b7820 */ /* 0x000fe20000400000 */
[----:B------:R-:W-:Y:S01]  /*1610*/  FMUL R12, R12, 1.4426950216293334961 ;  /* 0x3fb8aa3b0c0c7820 */ /* 0x000fe20000400000 */
[----:B------:R-:W-:Y:S01]  /*1620*/  MUFU.EX2 R5, R19 ;  /* 0x0000001300057308 */ /* 0x000fe20000000800 */
[----:B------:R-:W-:Y:S01]  /*1630*/  FMUL R21, R3, 1.4426950216293334961 ;  /* 0x3fb8aa3b03157820 */ /* 0x000fe20000400000 */
[--C-:B------:R-:W-:Y:S01]  /*1640*/  FADD R3, R8, -R45.reuse ;  /* 0x8000002d08037221 */ /* 0x100fe20000000000 */
[----:B------:R-:W-:Y:S01]  /*1650*/  FMUL R4, R4, 1.4426950216293334961 ;  /* 0x3fb8aa3b04047820 */ /* 0x000fe20000400000 */
[--C-:B------:R-:W-:Y:S01]  /*1660*/  FADD R15, R15, -R45.reuse ;  /* 0x8000002d0f0f7221 */ /* 0x100fe20000000000 */
[--C-:B------:R-:W-:Y:S01]  /*1670*/  FADD R16, R16, -R45.reuse ;  /* 0x8000002d10107221 */ /* 0x100fe20000000000 */
[----:B------:R-:W-:Y:S01]  /*1680*/  FMUL R22, R3, 1.4426950216293334961 ;  /* 0x3fb8aa3b03167820 */ /* 0x000fe20000400000 */
[--C-:B------:R-:W-:Y:S01]  /*1690*/  FADD R3, R7, -R45.reuse ;  /* 0x8000002d07037221 */ /* 0x100fe20000000000 */
[----:B------:R0:W-:Y:S01]  /*16a0*/  MUFU.EX2 R6, R12 ;  /* 0x0000000c00067308 */ /* 0x0001e20000000800 */
[--C-:B------:R-:W-:Y:S01]  /*16b0*/  FADD R17, R17, -R45.reuse ;  /* 0x8000002d11117221 */ /* 0x100fe20000000000 */
[----:B------:R-:W-:Y:S01]  /*16c0*/  FADD R18, R18, -R45 ;  /* 0x8000002d12127221 */ /* 0x000fe20000000000 */
[----:B------:R-:W-:Y:S01]  /*16d0*/  FMUL R15, R15, 1.4426950216293334961 ;  /* 0x3fb8aa3b0f0f7820 */ /* 0x000fe20000400000 */
[----:B------:R-:W-:Y:S01]  /*16e0*/  FMUL R16, R16, 1.4426950216293334961 ;  /* 0x3fb8aa3b10107820 */ /* 0x000fe20000400000 */
[----:B------:R-:W-:Y:S01]  /*16f0*/  FMUL R17, R17, 1.4426950216293334961 ;  /* 0x3fb8aa3b11117820 */ /* 0x000fe20000400000 */
[----:B------:R-:W-:-:S02]  /*1700*/  FMUL R18, R18, 1.4426950216293334961 ;  /* 0x3fb8aa3b12127820 */ /* 0x000fc40000400000 */
[----:B------:R-:W3:Y:S01]  /*1710*/  MUFU.EX2 R11, R11 ;  /* 0x0000000b000b7308 */ /* 0x000ee20000000800 */
[----:B0-----:R-:W-:Y:S01]  /*1720*/  FMUL R12, R3, 1.4426950216293334961 ;  /* 0x3fb8aa3b030c7820 */ /* 0x001fe20000400000 */
[----:B------:R-:W-:-:S04]  /*1730*/  FADD R3, R10, -R45 ;  /* 0x8000002d0a037221 */ /* 0x000fc80000000000 */
[----:B------:R-:W-:Y:S01]  /*1740*/  FMUL R19, R3, 1.4426950216293334961 ;  /* 0x3fb8aa3b03137820 */ /* 0x000fe20000400000 */
[--C-:B------:R-:W-:Y:S01]  /*1750*/  FADD R3, R9, -R45.reuse ;  /* 0x8000002d09037221 */ /* 0x100fe20000000000 */
[----:B------:R0:W4:Y:S08]  /*1760*/  MUFU.EX2 R8, R21 ;  /* 0x0000001500087308 */ /* 0x0001300000000800 */
[----:B------:R-:W1:Y:S01]  /*1770*/  MUFU.EX2 R7, R22 ;  /* 0x0000001600077308 */ /* 0x000e620000000800 */
[----:B0-----:R-:W-:Y:S01]  /*1780*/  FMUL R21, R3, 1.4426950216293334961 ;  /* 0x3fb8aa3b03157820 */ /* 0x001fe20000400000 */
[----:B------:R-:W-:-:S04]  /*1790*/  FADD R3, R13, -R45 ;  /* 0x8000002d0d037221 */ /* 0x000fc80000000000 */
[----:B------:R-:W-:Y:S01]  /*17a0*/  FMUL R23, R3, 1.4426950216293334961 ;  /* 0x3fb8aa3b03177820 */ /* 0x000fe20000400000 */
[----:B------:R-:W-:Y:S01]  /*17b0*/  FADD R3, R14, -R45 ;  /* 0x8000002d0e037221 */ /* 0x000fe20000000000 */
[----:B------:R-:W0:Y:S03]  /*17c0*/  MUFU.EX2 R12, R12 ;  /* 0x0000000c000c7308 */ /* 0x000e260000000800 */
[----:B------:R-:W-:-:S05]  /*17d0*/  FMUL R3, R3, 1.4426950216293334961 ;  /* 0x3fb8aa3b03037820 */ /* 0x000fca0000400000 */
[----:B------:R3:W0:Y:S08]  /*17e0*/  MUFU.EX2 R10, R4 ;  /* 0x00000004000a7308 */ /* 0x0006300000000800 */
[----:B------:R0:W1:Y:S01]  /*17f0*/  MUFU.EX2 R9, R19 ;  /* 0x0000001300097308 */ /* 0x0000620000000800 */
[----:B---3--:R-:W-:-:S07]  /*1800*/  FADD R4, R6, R11 ;  /* 0x0000000b06047221 */ /* 0x008fce0000000000 */
[----:B------:R3:W-:Y:S01]  /*1810*/  MUFU.EX2 R24, R3 ;  /* 0x0000000300187308 */ /* 0x0007e20000000800 */
[----:B0-----:R-:W-:Y:S01]  /*1820*/  FADD R19, R5, R4 ;  /* 0x0000000405137221 */ /* 0x001fe20000000000 */
[----:B----4-:R-:W-:-:S03]  /*1830*/  F2FP.F16.F32.PACK_AB R5, R8, R5 ;  /* 0x000000050805723e */ /* 0x010fc600000000ff */
[----:B------:R-:W-:-:S03]  /*1840*/  FADD R4, R8, R19 ;  /* 0x0000001308047221 */ /* 0x000fc60000000000 */
[----:B------:R-:W-:Y:S01]  /*1850*/  MUFU.EX2 R13, R21 ;  /* 0x00000015000d7308 */ /* 0x000fe20000000800 */
[----:B---3--:R-:W-:Y:S01]  /*1860*/  FADD R3, R20, -R45 ;  /* 0x8000002d14037221 */ /* 0x008fe20000000000 */
[----:B-1----:R-:W-:-:S03]  /*1870*/  FADD R19, R7, R4 ;  /* 0x0000000407137221 */ /* 0x002fc60000000000 */
[----:B------:R-:W-:Y:S01]  /*1880*/  FMUL R3, R3, 1.4426950216293334961 ;  /* 0x3fb8aa3b03037820 */ /* 0x000fe20000400000 */
[----:B------:R-:W-:Y:S02]  /*1890*/  FADD R19, R12, R19 ;  /* 0x000000130c137221 */ /* 0x000fe40000000000 */
[----:B------:R-:W0:Y:S02]  /*18a0*/  MUFU.EX2 R14, R23 ;  /* 0x00000017000e7308 */ /* 0x000e240000000800 */
[----:B------:R-:W-:-:S04]  /*18b0*/  FADD R4, R10, R19 ;  /* 0x000000130a047221 */ /* 0x000fc80000000000 */
[----:B------:R-:W-:Y:S02]  /*18c0*/  FADD R4, R9, R4 ;  /* 0x0000000409047221 */ /* 0x000fe40000000000 */
[----:B------:R-:W1:Y:S08]  /*18d0*/  MUFU.EX2 R15, R15 ;  /* 0x0000000f000f7308 */ /* 0x000e700000000800 */
[----:B------:R-:W-:Y:S01]  /*18e0*/  MUFU.EX2 R22, R16 ;  /* 0x0000001000167308 */ /* 0x000fe20000000800 */
[----:B0-----:R-:W-:-:S07]  /*18f0*/  F2FP.F16.F32.PACK_AB R8, R14, R13 ;  /* 0x0000000d0e08723e */ /* 0x001fce00000000ff */
[----:B------:R0:W3:Y:S08]  /*1900*/  MUFU.EX2 R21, R17 ;  /* 0x0000001100157308 */ /* 0x0000f00000000800 */
[----:B------:R-:W-:Y:S01]  /*1910*/  MUFU.EX2 R20, R18 ;  /* 0x0000001200147308 */ /* 0x000fe20000000800 */
[----:B0-----:R-:W-:Y:S01]  /*1920*/  FADD R17, R13, R4 ;  /* 0x000000040d117221 */ /* 0x001fe20000000000 */
[----:B------:R-:W-:-:S02]  /*1930*/  F2FP.F16.F32.PACK_AB R4, R11, R6 ;  /* 0x000000060b04723e */ /* 0x000fc400000000ff */
[----:B------:R-:W-:Y:S01]  /*1940*/  F2FP.F16.F32.PACK_AB R6, R12, R7 ;  /* 0x000000070c06723e */ /* 0x000fe200000000ff */
[----:B------:R-:W-:Y:S01]  /*1950*/  FADD R17, R14, R17 ;  /* 0x000000110e117221 */ /* 0x000fe20000000000 */
[----:B------:R-:W-:Y:S01]  /*1960*/  F2FP.F16.F32.PACK_AB R7, R9, R10 ;  /* 0x0000000a0907723e */ /* 0x000fe200000000ff */
[----:B------:R-:W-:Y:S01]  /*1970*/  FADD R12, -R45, -INF ;  /* 0xff8000002d0c7421 */ /* 0x000fe20000000100 */
[----:B------:R-:W0:Y:S01]  /*1980*/  MUFU.EX2 R3, R3 ;  /* 0x0000000300037308 */ /* 0x000e220000000800 */
[----:B------:R-:W-:Y:S01]  /*1990*/  FADD R14, R24, R17 ;  /* 0x00000011180e7221 */ /* 0x000fe20000000000 */
[----:B-1----:R-:W-:Y:S02]  /*19a0*/  F2FP.F16.F32.PACK_AB R9, R15, R24 ;  /* 0x000000180f09723e */ /* 0x002fe400000000ff */
[----:B---3--:R-:W-:Y:S02]  /*19b0*/  F2FP.F16.F32.PACK_AB R10, R21, R22 ;  /* 0x00000016150a723e */ /* 0x008fe400000000ff */
[----:B0-----:R-:W-:Y:S01]  /*19c0*/  F2FP.F16.F32.PACK_AB R11, R3, R20 ;  /* 0x00000014030b723e */ /* 0x001fe200000000ff */
[----:B--2---:R-:W-:Y:S06]  /*19d0*/  @!P0 BRA `(.L_x_9) ;  /* 0x0000000000048947 */ /* 0x004fec0003800000 */
[----:B------:R0:W-:Y:S02]  /*19e0*/  STTM.x8 tmem[UR11+0x20], R4 ;  /* 0x00002004000079ed */ /* 0x0001e400081c000b */
.L_x_9:
[----:B-----5:R1:W-:Y:S01]  /*19f0*/  STS.U16 [R2+UR10+0x1000], R25 ;  /* 0x0010001902007988 */ /* 0x0203e2000800040a */
[----:B------:R-:W-:Y:S01]  /*1a00*/  FMUL R23, R12, 1.4426950216293334961 ;  /* 0x3fb8aa3b0c177820 */ /* 0x000fe20000400000 */
[----:B------:R-:W-:Y:S02]  /*1a10*/  FADD R29, R15, R14 ;  /* 0x0000000e0f1d7221 */ /* 0x000fe40000000000 */
[----:B------:R1:W-:Y:S02]  /*1a20*/  STS.U16 [R2+UR10+0x1100], R27 ;  /* 0x0011001b02007988 */ /* 0x0003e4000800040a */
[----:B------:R-:W-:Y:S01]  /*1a30*/  FADD R22, R22, R29 ;  /* 0x0000001d16167221 */ /* 0x000fe20000000000 */
[----:B------:R-:W2:Y:S01]  /*1a40*/  MUFU.EX2 R23, R23 ;  /* 0x0000001700177308 */ /* 0x000ea20000000800 */
[----:B------:R-:W3:Y:S02]  /*1a50*/  FENCE.VIEW.ASYNC.T ;  /* 0x00000000000073c6 */ /* 0x000ee40000000200 */
[----:B---3--:R-:W-:Y:S06]  /*1a60*/  BAR.SYNC.DEFER_BLOCKING 0x0 ;  /* 0x0000000000007b1d */ /* 0x008fec0000010000 */
[----:B0-----:R-:W0:Y:S01]  /*1a70*/  LDTM.x16 R4, tmem[UR11] ;  /* 0x0000000b000479ee */ /* 0x001e220008240000 */
[----:B------:R-:W-:Y:S01]  /*1a80*/  NOP ;  /* 0x0000000000007918 */ /* 0x000fe20000000000 */
[----:B-1----:R-:W-:Y:S05]  /*1a90*/  @!P0 BRA `(.L_x_10) ;  /* 0x0000000000448947 */ /* 0x002fea0003800000 */
[C---:B0-2---:R-:W-:Y:S01]  /*1aa0*/  FMUL R4, R23.reuse, R4 ;  /* 0x0000000417047220 */ /* 0x045fe20000400000 */
[C---:B------:R-:W-:Y:S01]  /*1ab0*/  FMUL R5, R23.reuse, R5 ;  /* 0x0000000517057220 */ /* 0x040fe20000400000 */
        /* <DEDUP_REMOVED lines=13> */
[----:B------:R-:W-:-:S04]  /*1b90*/  FMUL R19, R23, R19 ;  /* 0x0000001317137220 */ /* 0x000fc80000400000 */
[----:B------:R1:W-:Y:S03]  /*1ba0*/  STTM.x16 tmem[UR11], R4 ;  /* 0x00000004000079ed */ /* 0x0003e6000824000b */
.L_x_10:
[----:B0-----:R-:W0:Y:S02]  /*1bb0*/  FENCE.VIEW.ASYNC.T ;  /* 0x00000000000073c6 */ /* 0x001e240000000200 */
[----:B0-----:R-:W-:Y:S01]  /*1bc0*/  BAR.SYNC.DEFER_BLOCKING 0x0 ;  /* 0x0000000000007b1d */ /* 0x001fe20000010000 */
[----:B------:R-:W-:Y:S01]  /*1bd0*/  FADD R21, R21, R22 ;  /* 0x0000001615157221 */ /* 0x000fe20000000000 */
[----:B------:R-:W-:Y:S01]  /*1be0*/  UIADD3 UR8, UPT, UPT, UR10, 0x1600, URZ ;  /* 0x000016000a087890 */ /* 0x000fe2000fffe0ff */
[----:B------:R-:W-:Y:S01]  /*1bf0*/  FSEL R45, R45, -INF , P0 ;  /* 0xff8000002d2d7808 */ /* 0x000fe20000000000 */
[----:B------:R-:W-:Y:S01]  /*1c00*/  UIADD3 UR30, UPT, UPT, UR27, 0x20, URZ ;  /* 0x000000201b1e7890 */ /* 0x000fe2000fffe0ff */
[----:B------:R-:W-:-:S04]  /*1c10*/  FADD R20, R20, R21 ;  /* 0x0000001514147221 */ /* 0x000fc80000000000 */
[----:B------:R-:W-:-:S04]  /*1c20*/  FADD R20, R3, R20 ;  /* 0x0000001403147221 */ /* 0x000fc80000000000 */
[----:B--2---:R-:W-:-:S05]  /*1c30*/  FADD R20, R23, R20 ;  /* 0x0000001417147221 */ /* 0x004fca0000000000 */
[----:B------:R-:W-:Y:S01]  /*1c40*/  FSEL R28, R20, 1, P0 ;  /* 0x3f800000141c7808 */ /* 0x000fe20000000000 */
[----:B------:R0:W-:Y:S06]  /*1c50*/  MEMBAR.ALL.CTA ;  /* 0x0000000000007992 */ /* 0x0001ec0000008000 */
[----:B0-----:R-:W0:Y:S02]  /*1c60*/  FENCE.VIEW.ASYNC.S ;  /* 0x00000000000073c6 */ /* 0x001e240000000000 */
[----:B0-----:R-:W-:Y:S06]  /*1c70*/  BAR.SYNC.DEFER_BLOCKING 0x0 ;  /* 0x0000000000007b1d */ /* 0x001fec0000010000 */
[----:B------:R-:W-:Y:S05]  /*1c80*/  @!P1 BRA `(.L_x_11) ;  /* 0x0000000000449947 */ /* 0x000fea0003800000 */
[----:B------:R-:W-:Y:S01]  /*1c90*/  UIADD3 UR4, UPT, UPT, UR10, 0x1000, URZ ;  /* 0x000010000a047890 */ /* 0x000fe2000fffe0ff */
[----:B------:R-:W-:Y:S01]  /*1ca0*/  BSSY.RECONVERGENT B0, `(.L_x_12) ;  /* 0x000000e000007945 */ /* 0x000fe20003800200 */
[----:B------:R-:W-:Y:S02]  /*1cb0*/  ELECT P0, URZ, PT ;  /* 0x0000000000ff782f */ /* 0x000fe40003800000 */
[----:B------:R-:W-:Y:S01]  /*1cc0*/  USHF.R.U32.HI UR4, URZ, 0x4, UR4 ;  /* 0x00000004ff047899 */ /* 0x000fe20008011604 */
[----:B------:R-:W-:Y:S01]  /*1cd0*/  UMOV UR12, 0x0 ;  /* 0x00000000000c7882 */ /* 0x000fe20000000000 */
[----:B------:R-:W-:Y:S02]  /*1ce0*/  UMOV UR13, 0x8040010 ;  /* 0x08040010000d7882 */ /* 0x000fe40000000000 */
[----:B------:R-:W-:Y:S01]  /*1cf0*/  USGXT.U32 UR4, UR4, 0xe ;  /* 0x0000000e0404789a */ /* 0x000fe20008000000 */
[----:B------:R-:W-:-:S08]  /*1d00*/  UMOV UR5, 0xc0004010 ;  /* 0xc000401000057882 */ /* 0x000fd00000000000 */
[----:B------:R0:W-:Y:S01]  /*1d10*/  UTCHMMA tmem[UR30], gdesc[UR4], tmem[UR27], tmem[UR12], idesc[UR13], UPT ;  /* 0x00ff0c041e0079ea */ /* 0x0001e2000b80001b */
[----:B------:R-:W-:Y:S05]  /*1d20*/  @!P0 BRA `(.L_x_13) ;  /* 0x0000000000148947 */ /* 0x000fea0003800000 */
[----:B0-----:R-:W-:Y:S01]  /*1d30*/  UMOV UR4, UR8 ;  /* 0x0000000800047c82 */ /* 0x001fe20008000000 */
[----:B------:R-:W-:Y:S02]  /*1d40*/  UMOV UR5, URZ ;  /* 0x000000ff00057c82 */ /* 0x000fe40008000000 */
[----:B------:R-:W-:Y:S02]  /*1d50*/  UMOV UR4, UR4 ;  /* 0x0000000400047c82 */ /* 0x000fe40008000000 */
[----:B------:R2:W-:Y:S01]  /*1d60*/  UTCBAR [UR4], URZ ;  /* 0x000000ff040073e9 */ /* 0x0005e200080000ff */
[----:B------:R-:W-:Y:S02]  /*1d70*/  NOP ;  /* 0x0000000000007918 */ /* 0x000fe40000000000 */
.L_x_13:
[----:B0-2---:R-:W-:Y:S05]  /*1d80*/  BSYNC.RECONVERGENT B0 ;  /* 0x0000000000007941 */ /* 0x005fea0003800200 */
.L_x_12:
[----:B------:R-:W-:Y:S05]  /*1d90*/  BRA `(.L_x_14) ;  /* 0x0000000000087947 */ /* 0x000fea0003800000 */
.L_x_11:
[----:B------:R-:W-:-:S09]  /*1da0*/  UISETP.GE.AND UP0, UPT, UR6, URZ, UPT ;  /* 0x000000ff0600728c */ /* 0x000fd2000bf06270 */
[----:B------:R-:W-:Y:S05]  /*1db0*/  BRA.U !UP0, `(.L_x_15) ;  /* 0x0000001508047547 */ /* 0x000fea000b800000 */
.L_x_14:
[----:B------:R-:W-:Y:S01]  /*1dc0*/  UIADD3 UR4, UPT, UPT, UR10, 0x1400, URZ ;  /* 0x000014000a047890 */ /* 0x000fe2000fffe0ff */
[----:B-1----:R-:W-:Y:S01]  /*1dd0*/  IMAD.MOV.U32 R8, RZ, RZ, RZ ;  /* 0x000000ffff087224 */ /* 0x002fe200078e00ff */
[----:B------:R-:W-:Y:S02]  /*1de0*/  USHF.L.U32 UR12, UR17, 0x4, URZ ;  /* 0x00000004110c7899 */ /* 0x000fe400080006ff */
[----:B------:R-:W-:Y:S02]  /*1df0*/  USHF.R.U32.HI UR18, URZ, 0x4, UR10 ;  /* 0x00000004ff127899 */ /* 0x000fe4000801160a */
[----:B------:R-:W-:Y:S02]  /*1e00*/  USHF.L.U32 UR13, UR9, 0x4, URZ ;  /* 0x00000004090d7899 */ /* 0x000fe400080006ff */
[----:B------:R-:W-:Y:S01]  /*1e10*/  USHF.R.U32.HI UR4, URZ, 0x4, UR4 ;  /* 0x00000004ff047899 */ /* 0x000fe20008011604 */
[----:B------:R-:W-:Y:S01]  /*1e20*/  MOV R3, UR12 ;  /* 0x0000000c00037c02 */ /* 0x000fe20008000f00 */
[----:B------:R-:W-:-:S02]  /*1e30*/  USHF.R.U32.HI UR16, URZ, 0x4, UR16 ;  /* 0x00000004ff107899 */ /* 0x000fc40008011610 */
[----:B------:R-:W-:Y:S02]  /*1e40*/  USGXT.U32 UR18, UR18, 0xe ;  /* 0x0000000e1212789a */ /* 0x000fe40008000000 */
[----:B------:R-:W-:Y:S02]  /*1e50*/  UIADD3 UR14, UPT, UPT, UR6, 0x70, URZ ;  /* 0x00000070060e7890 */ /* 0x000fe4000fffe0ff */
[----:B------:R-:W-:Y:S02]  /*1e60*/  USGXT.U32 UR20, UR4, 0xe ;  /* 0x0000000e0414789a */ /* 0x000fe40008000000 */
[----:B------:R-:W-:Y:S01]  /*1e70*/  UISETP.NE.U32.AND UP3, UPT, UR19, URZ, UPT ;  /* 0x000000ff1300728c */ /* 0x000fe2000bf65070 */
[----:B------:R-:W-:Y:S01]  /*1e80*/  UMOV UR15, 0x1 ;  /* 0x00000001000f7882 */ /* 0x000fe20000000000 */
[----:B------:R-:W0:Y:S01]  /*1e90*/  LDCU UR31, c[0x0][0x3a8] ;  /* 0x00007500ff1f77ac */ /* 0x000e220008000800 */
[----:B------:R-:W-:Y:S02]  /*1ea0*/  USGXT.U32 UR16, UR16, 0xe ;  /* 0x0000000e1010789a */ /* 0x000fe40008000000 */
[----:B------:R-:W-:Y:S01]  /*1eb0*/  ULOP3.LUT UR18, UR18, 0x800000, URZ, 0xfc, !UPT ;  /* 0x0080000012127892 */ /* 0x000fe2000f8efcff */
[----:B------:R-:W-:Y:S01]  /*1ec0*/  UMOV UR4, URZ ;  /* 0x000000ff00047c82 */ /* 0x000fe20008000000 */
[----:B------:R-:W-:Y:S01]  /*1ed0*/  UMOV UR5, URZ ;  /* 0x000000ff00057c82 */ /* 0x000fe20008000000 */
[----:B------:R-:W-:Y:S01]  /*1ee0*/  UMOV UR26, UR8 ;  /* 0x00000008001a7c82 */ /* 0x000fe20008000000 */
[----:B------:R-:W-:Y:S01]  /*1ef0*/  UMOV UR6, URZ ;  /* 0x000000ff00067c82 */ /* 0x000fe20008000000 */
[----:B------:R-:W-:-:S07]  /*1f00*/  UMOV UR17, UR13 ;  /* 0x0000000d00117c82 */ /* 0x000fce0008000000 */
.L_x_20:
[----:B------:R-:W-:Y:S01]  /*1f10*/  MOV R7, UR17 ;  /* 0x0000001100077c02 */ /* 0x000fe20008000f00 */
[----:B------:R-:W-:-:S04]  /*1f20*/  IMAD.U32 R5, RZ, RZ, UR17 ;  /* 0x00000011ff057e24 */ /* 0x000fc8000f8e00ff */
[----:B------:R-:W-:-:S04]  /*1f30*/  IMAD.WIDE R4, R5, 0x2, R36 ;  /* 0x0000000205047825 */ /* 0x000fc800078e0224 */
[----:B------:R-:W-:Y:S02]  /*1f40*/  IMAD.WIDE R6, R7, 0x2, R34 ;  /* 0x0000000207067825 */ /* 0x000fe400078e0222 */
[----:B------:R-:W2:Y:S04]  /*1f50*/  LDG.E.U16 R5, desc[UR24][R4.64] ;  /* 0x0000001804057981 */ /* 0x000ea8000c1e1500 */
[----:B------:R-:W3:Y:S01]  /*1f60*/  LDG.E.U16 R7, desc[UR24][R6.64] ;  /* 0x0000001806077981 */ /* 0x000ee2000c1e1500 */
[----:B------:R-:W-:Y:S01]  /*1f70*/  UMOV UR8, 0x1 ;  /* 0x0000000100087882 */ /* 0x000fe20000000000 */
[----:B------:R-:W-:Y:S01]  /*1f80*/  VOTEU.ALL UP0, P6 ;  /* 0x0000000000ff7886 */ /* 0x000fe20003000000 */
[----:B------:R-:W-:-:S04]  /*1f90*/  @!UP2 UIADD3 UR8, UPT, UPT, -UR8, 0x100000, URZ ;  /* 0x001000000808a890 */ /* 0x000fc8000fffe1ff */
[----:B------:R-:W-:Y:S02]  /*1fa0*/  @!UP2 USHF.L.U32 UR9, UR8, 0xb, URZ ;  /* 0x0000000b0809a899 */ /* 0x000fe400080006ff */
[----:B------:R-:W-:Y:S01]  /*1fb0*/  @!UP2 USHF.L.U32 UR8, UR8, 0x1, URZ ;  /* 0x000000010808a899 */ /* 0x000fe200080006ff */
[----:B--2---:R1:W-:Y:S04]  /*1fc0*/  STS.U16 [R2+UR10+0x1200], R5 ;  /* 0x0012000502007988 */ /* 0x0043e8000800040a */
[----:B---3--:R1:W-:Y:S01]  /*1fd0*/  STS.U16 [R2+UR10+0x1300], R7 ;  /* 0x0013000702007988 */ /* 0x0083e2000800040a */
[----:B------:R2:W-:Y:S06]  /*1fe0*/  MEMBAR.ALL.CTA ;  /* 0x0000000000007992 */ /* 0x0005ec0000008000 */
[----:B--2---:R-:W-:Y:S04]  /*1ff0*/  FENCE.VIEW.ASYNC.S ;  /* 0x00000000000073c6 */ /* 0x004fe80000000000 */
[----:B------:R-:W2:Y:S02]  /*2000*/  FENCE.VIEW.ASYNC.S ;  /* 0x00000000000073c6 */ /* 0x000ea40000000000 */
[----:B--2---:R1:W2:Y:S02]  /*2010*/  @!UP0 SYNCS.EXCH.64 URZ, [UR10+0x1610], UR8 ;  /* 0x001610080aff85b2 */ /* 0x0042a40008000100 */
[----:B--2---:R-:W-:Y:S06]  /*2020*/  BAR.SYNC.DEFER_BLOCKING 0x0 ;  /* 0x0000000000007b1d */ /* 0x004fec0000010000 */
[----:B-1----:R-:W-:Y:S05]  /*2030*/  BRA.U UP3, `(.L_x_16) ;  /* 0x00000001032c7547 */ /* 0x002fea000b800000 */
[----:B------:R-:W-:Y:S01]  /*2040*/  UIADD3 UR8, UPT, UPT, UR10, 0x1610, URZ ;  /* 0x000016100a087890 */ /* 0x000fe2000fffe0ff */
[----:B------:R-:W-:Y:S01]  /*2050*/  UMOV UR9, URZ ;  /* 0x000000ff00097c82 */ /* 0x000fe20008000000 */
[----:B------:R-:W-:Y:S01]  /*2060*/  UMOV UR19, 0x40004040 ;  /* 0x4000404000137882 */ /* 0x000fe20000000000 */
[----:B------:R-:W-:Y:S01]  /*2070*/  UMOV UR22, UR16 ;  /* 0x0000001000167c82 */ /* 0x000fe20008000000 */
[----:B------:R-:W-:Y:S01]  /*2080*/  UMOV UR23, 0xc0004010 ;  /* 0xc000401000177882 */ /* 0x000fe20000000000 */
[----:B------:R-:W-:Y:S01]  /*2090*/  UMOV UR32, 0x0 ;  /* 0x0000000000207882 */ /* 0x000fe20000000000 */
[----:B------:R-:W-:Y:S01]  /*20a0*/  UMOV UR33, 0x8048010 ;  /* 0x0804801000217882 */ /* 0x000fe20000000000 */
[----:B------:R-:W-:Y:S01]  /*20b0*/  UMOV UR8, UR8 ;  /* 0x0000000800087c82 */ /* 0x000fe20008000000 */
[----:B------:R1:W-:Y:S01]  /*20c0*/  UTCHMMA gdesc[UR18], gdesc[UR22], tmem[UR29], tmem[UR32], idesc[UR33], !UPT ;  /* 0x00ff2016120075ea */ /* 0x0003e2000f80001d */
[----:B------:R1:W-:Y:S01]  /*20d0*/  UTCBAR [UR8], URZ ;  /* 0x000000ff080073e9 */ /* 0x0003e200080000ff */
[----:B------:R-:W-:-:S02]  /*20e0*/  NOP ;  /* 0x0000000000007918 */ /* 0x000fc40000000000 */
.L_x_16:
[----:B------:R-:W2:Y:S01]  /*20f0*/  SYNCS.PHASECHK.TRANS64.TRYWAIT P0, [UR10+0x1610], RZ ;  /* 0x001610ffff0075a7 */ /* 0x000ea2000800110a */
[----:B------:R-:W-:Y:S01]  /*2100*/  IMAD.U32 R24, R8, -0x80000000, RZ ;  /* 0x8000000008187824 */ /* 0x000fe200078e00ff */
[----:B--2---:R-:W-:Y:S06]  /*2110*/  @!P0 BRA `(.L_x_17) ;  /* 0x0000001c00f88947 */ /* 0x004fec0003800000 */
.L_x_25:
[----:B------:R-:W-:Y:S01]  /*2120*/  BAR.SYNC.DEFER_BLOCKING 0x0 ;  /* 0x0000000000007b1d */ /* 0x000fe20000010000 */
[----:B------:R-:W-:-:S04]  /*2130*/  IMAD.WIDE R20, R3, 0x2, R32 ;  /* 0x0000000203147825 */ /* 0x000fc800078e0220 */
[----:B------:R-:W-:Y:S01]  /*2140*/  IMAD.WIDE R22, R3, 0x2, R30 ;  /* 0x0000000203167825 */ /* 0x000fe200078e021e */
[----:B------:R-:W2:Y:S01]  /*2150*/  LDTM.x16 R4, tmem[UR11+0x10] ;  /* 0x0000100b000479ee */ /* 0x000ea20008240000 */
[----:B------:R-:W2:Y:S01]  /*2160*/  @!P6 SYNCS.CCTL.IV [UR10+0x1610] ;  /* 0x00161000ff00e9b1 */ /* 0x000ea2000800000a */
[----:B------:R-:W-:Y:S01]  /*2170*/  NOP ;  /* 0x0000000000007918 */ /* 0x000fe20000000000 */
[----:B--2---:R-:W2:Y:S02]  /*2180*/  SYNCS.PHASECHK.TRANS64.TRYWAIT P0, [UR26], R24 ;  /* 0x00000018ff0075a7 */ /* 0x004ea4000800111a */
[----:B--2---:R-:W-:Y:S05]  /*2190*/  @!P0 BRA `(.L_x_18) ;  /* 0x0000001c00e48947 */ /* 0x004fea0003800000 */
.L_x_26:
[----:B------:R-:W2:Y:S04]  /*21a0*/  LDG.E.U16 R53, desc[UR24][R20.64] ;  /* 0x0000001814357981 */ /* 0x000ea8000c1e1500 */
[----:B------:R3:W4:Y:S01]  /*21b0*/  LDG.E.U16 R51, desc[UR24][R22.64] ;  /* 0x0000001816337981 */ /* 0x000722000c1e1500 */
[----:B-1----:R-:W-:Y:S01]  /*21c0*/  UIADD3 UR19, UP6, UPT, UR4, 0x12, URZ ;  /* 0x0000001204137890 */ /* 0x002fe2000ffde0ff */
[----:B0-----:R-:W-:Y:S01]  /*21d0*/  FMUL R14, R14, UR31 ;  /* 0x0000001f0e0e7c20 */ /* 0x001fe20008400000 */
[----:B------:R-:W-:Y:S01]  /*21e0*/  UIADD3 UR22, UP5, UPT, UR4, 0x13, URZ ;  /* 0x0000001304167890 */ /* 0x000fe2000ffbe0ff */
[----:B------:R-:W-:Y:S01]  /*21f0*/  FMUL R11, R11, UR31 ;  /* 0x0000001f0b0b7c20 */ /* 0x000fe20008400000 */
[----:B------:R-:W-:Y:S01]  /*2200*/  UIADD3.X UR21, UPT, UPT, URZ, UR5, URZ, UP6, !UPT ;  /* 0x00000005ff157290 */ /* 0x000fe2000b7fe4ff */
[----:B------:R-:W-:Y:S01]  /*2210*/  FMUL R25, R4, UR31 ;  /* 0x0000001f04197c20 */ /* 0x000fe20008400000 */
[----:B------:R-:W-:Y:S01]  /*2220*/  UIADD3 UR32, UP6, UPT, UR4, 0x1f, URZ ;  /* 0x0000001f04207890 */ /* 0x000fe2000ffde0ff */
[----:B------:R-:W-:Y:S01]  /*2230*/  FMUL R7, R7, UR31 ;  /* 0x0000001f07077c20 */ /* 0x000fe20008400000 */
[----:B------:R-:W-:Y:S01]  /*2240*/  UIADD3.X UR23, UPT, UPT, URZ, UR5, URZ, UP5, !UPT ;  /* 0x00000005ff177290 */ /* 0x000fe2000affe4ff */
[----:B---3--:R-:W-:Y:S01]  /*2250*/  FMUL R23, R8, UR31 ;  /* 0x0000001f08177c20 */ /* 0x008fe20008400000 */
[----:B------:R-:W-:Y:S01]  /*2260*/  UIADD3 UR34, UP5, UPT, UR4, 0x18, URZ ;  /* 0x0000001804227890 */ /* 0x000fe2000ffbe0ff */
[----:B------:R-:W-:Y:S01]  /*2270*/  FMUL R16, R16, UR31 ;  /* 0x0000001f10107c20 */ /* 0x000fe20008400000 */
[----:B------:R-:W-:Y:S01]  /*2280*/  UIADD3.X UR36, UPT, UPT, URZ, UR5, URZ, UP6, !UPT ;  /* 0x00000005ff247290 */ /* 0x000fe2000b7fe4ff */
[----:B------:R-:W-:Y:S01]  /*2290*/  ISETP.LT.U32.AND P0, PT, R0, UR32, PT ;  /* 0x0000002000007c0c */ /* 0x000fe2000bf01070 */
[----:B------:R-:W-:Y:S01]  /*22a0*/  UIADD3.X UR37, UPT, UPT, URZ, UR5, URZ, UP5, !UPT ;  /* 0x00000005ff257290 */ /* 0x000fe2000affe4ff */
[----:B------:R-:W-:Y:S01]  /*22b0*/  FMUL R18, R18, UR31 ;  /* 0x0000001f12127c20 */ /* 0x000fe20008400000 */
[----:B------:R-:W-:Y:S01]  /*22c0*/  UIADD3 UR38, UP6, UPT, UR4, 0x1e, URZ ;  /* 0x0000001e04267890 */ /* 0x000fe2000ffde0ff */
[----:B------:R-:W-:Y:S01]  /*22d0*/  ISETP.LT.U32.AND P3, PT, R0, UR34, PT ;  /* 0x0000002200007c0c */ /* 0x000fe2000bf61070 */
[----:B------:R-:W-:Y:S01]  /*22e0*/  UIADD3 UR33, UP5, UPT, UR4, 0x1a, URZ ;  /* 0x0000001a04217890 */ /* 0x000fe2000ffbe0ff */
[----:B------:R-:W-:Y:S01]  /*22f0*/  MOV R20, UR36 ;  /* 0x0000002400147c02 */ /* 0x000fe20008000f00 */
[----:B------:R-:W-:-:S02]  /*2300*/  UIADD3 UR8, UP4, UPT, UR4, 0x11, URZ ;  /* 0x0000001104087890 */ /* 0x000fc4000ff9e0ff */
[----:B------:R-:W-:Y:S01]  /*2310*/  UIADD3.X UR39, UPT, UPT, URZ, UR5, URZ, UP6, !UPT ;  /* 0x00000005ff277290 */ /* 0x000fe2000b7fe4ff */
[----:B------:R-:W-:Y:S01]  /*2320*/  ISETP.GT.U32.AND.EX P0, PT, R20, RZ, PT, P0 ;  /* 0x000000ff1400720c */ /* 0x000fe20003f04100 */
[----:B------:R-:W-:Y:S01]  /*2330*/  UIADD3.X UR36, UPT, UPT, URZ, UR5, URZ, UP5, !UPT ;  /* 0x00000005ff247290 */ /* 0x000fe2000affe4ff */
[C---:B------:R-:W-:Y:S01]  /*2340*/  ISETP.LT.U32.AND P1, PT, R0.reuse, UR38, PT ;  /* 0x0000002600007c0c */ /* 0x040fe2000bf21070 */
[----:B------:R-:W-:Y:S01]  /*2350*/  UIADD3 UR32, UP5, UPT, UR4, 0x19, URZ ;  /* 0x0000001904207890 */ /* 0x000fe2000ffbe0ff */
[C---:B------:R-:W-:Y:S01]  /*2360*/  ISETP.LT.U32.AND P5, PT, R0.reuse, UR33, PT ;  /* 0x0000002100007c0c */ /* 0x040fe2000bfa1070 */
[----:B------:R-:W-:Y:S01]  /*2370*/  UIADD3.X UR9, UPT, UPT, URZ, UR5, URZ, UP4, !UPT ;  /* 0x00000005ff097290 */ /* 0x000fe2000a7fe4ff */
[----:B------:R-:W-:Y:S01]  /*2380*/  IMAD.U32 R20, RZ, RZ, UR39 ;  /* 0x00000027ff147e24 */ /* 0x000fe2000f8e00ff */
[----:B------:R-:W-:Y:S01]  /*2390*/  UIADD3 UR35, UP4, UPT, UR4, 0x17, URZ ;  /* 0x0000001704237890 */ /* 0x000fe2000ff9e0ff */
[----:B------:R-:W-:Y:S01]  /*23a0*/  MOV R21, UR36 ;  /* 0x0000002400157c02 */ /* 0x000fe20008000f00 */
[----:B------:R-:W-:Y:S01]  /*23b0*/  UIADD3.X UR38, UPT, UPT, URZ, UR5, URZ, UP5, !UPT ;  /* 0x00000005ff267290 */ /* 0x000fe2000affe4ff */
[----:B------:R-:W-:Y:S01]  /*23c0*/  ISETP.LT.U32.AND P2, PT, R0, UR32, PT ;  /* 0x0000002000007c0c */ /* 0x000fe2000bf41070 */
[----:B------:R-:W-:Y:S01]  /*23d0*/  UIADD3.X UR36, UPT, UPT, URZ, UR5, URZ, UP4, !UPT ;  /* 0x00000005ff247290 */ /* 0x000fe2000a7fe4ff */
[----:B------:R-:W-:Y:S01]  /*23e0*/  ISETP.GT.U32.AND.EX P5, PT, R21, RZ, PT, P5 ;  /* 0x000000ff1500720c */ /* 0x000fe20003fa4150 */
[----:B------:R-:W-:Y:S01]  /*23f0*/  UIADD3 UR32, UP4, UPT, UR4, 0x16, URZ ;  /* 0x0000001604207890 */ /* 0x000fe2000ff9e0ff */
[----:B------:R-:W-:Y:S01]  /*2400*/  ISETP.GT.U32.AND.EX P1, PT, R20, RZ, PT, P1 ;  /* 0x000000ff1400720c */ /* 0x000fe20003f24110 */
[----:B------:R-:W-:Y:S01]  /*2410*/  IMAD.U32 R20, RZ, RZ, UR38 ;  /* 0x00000026ff147e24 */ /* 0x000fe2000f8e00ff */
[----:B------:R-:W-:Y:S01]  /*2420*/  MOV R21, UR37 ;  /* 0x0000002500157c02 */ /* 0x000fe20008000f00 */
[----:B------:R-:W-:Y:S01]  /*2430*/  UIADD3.X UR34, UPT, UPT, URZ, UR5, URZ, UP4, !UPT ;  /* 0x00000005ff227290 */ /* 0x000fe2000a7fe4ff */
[----:B------:R-:W-:Y:S01]  /*2440*/  ISETP.LT.U32.AND P4, PT, R0, UR35, PT ;  /* 0x0000002300007c0c */ /* 0x000fe2000bf81070 */
[----:B------:R-:W-:Y:S01]  /*2450*/  UIADD3 UR26, UP0, UPT, UR4, 0x14, URZ ;  /* 0x00000014041a7890 */ /* 0x000fe2000ff1e0ff */
[----:B------:R-:W-:Y:S01]  /*2460*/  ISETP.GT.U32.AND.EX P3, PT, R21, RZ, PT, P3 ;  /* 0x000000ff1500720c */ /* 0x000fe20003f64130 */
[----:B------:R-:W-:Y:S01]  /*2470*/  UIADD3 UR33, UP5, UPT, UR4, 0x15, URZ ;  /* 0x0000001504217890 */ /* 0x000fe2000ffbe0ff */
[----:B------:R-:W-:Y:S01]  /*2480*/  FSEL R21, R14, -INF , !P5 ;  /* 0xff8000000e157808 */ /* 0x000fe20006800000 */
[----:B------:R-:W-:Y:S01]  /*2490*/  FMUL R14, R13, UR31 ;  /* 0x0000001f0d0e7c20 */ /* 0x000fe20008400000 */
[----:B------:R-:W-:Y:S01]  /*24a0*/  ISETP.GT.U32.AND.EX P2, PT, R20, RZ, PT, P2 ;  /* 0x000000ff1400720c */ /* 0x000fe20003f44120 */
[----:B------:R-:W-:Y:S01]  /*24b0*/  IMAD.U32 R20, RZ, RZ, UR36 ;  /* 0x00000024ff147e24 */ /* 0x000fe2000f8e00ff */
[----:B------:R-:W-:Y:S01]  /*24c0*/  ISETP.LT.U32.AND P5, PT, R0, UR32, PT ;  /* 0x0000002000007c0c */ /* 0x000fe2000bfa1070 */
[----:B------:R-:W-:Y:S01]  /*24d0*/  FMUL R13, R12, UR31 ;  /* 0x0000001f0c0d7c20 */ /* 0x000fe20008400000 */
[----:B------:R-:W-:Y:S01]  /*24e0*/  MOV R22, UR34 ;  /* 0x0000002200167c02 */ /* 0x000fe20008000f00 */
[----:B------:R-:W-:Y:S01]  /*24f0*/  UIADD3.X UR32, UPT, UPT, URZ, UR5, URZ, UP0, !UPT ;  /* 0x00000005ff207290 */ /* 0x000fe200087fe4ff */
[----:B------:R-:W-:Y:S01]  /*2500*/  ISETP.GT.U32.AND.EX P4, PT, R20, RZ, PT, P4 ;  /* 0x000000ff1400720c */ /* 0x000fe20003f84140 */
[----:B------:R-:W-:Y:S01]  /*2510*/  UIADD3.X UR34, UPT, UPT, URZ, UR5, URZ, UP5, !UPT ;  /* 0x00000005ff227290 */ /* 0x000fe2000affe4ff */
[----:B------:R-:W-:Y:S01]  /*2520*/  FSEL R13, R13, -INF , !P3 ;  /* 0xff8000000d0d7808 */ /* 0x000fe20005800000 */
[----:B------:R-:W-:Y:S01]  /*2530*/  UIADD3 UR37, UP4, UPT, UR4, 0x1b, URZ ;  /* 0x0000001b04257890 */ /* 0x000fe2000ff9e0ff */
[----:B------:R-:W-:Y:S01]  /*2540*/  FSEL R12, R14, -INF , !P2 ;  /* 0xff8000000e0c7808 */ /* 0x000fe20005000000 */
[----:B------:R-:W-:Y:S01]  /*2550*/  UIADD3 UR35, UP5, UPT, UR4, 0x1c, URZ ;  /* 0x0000001c04237890 */ /* 0x000fe2000ffbe0ff */
[C---:B------:R-:W-:Y:S01]  /*2560*/  ISETP.LT.U32.AND P3, PT, R0.reuse, UR26, PT ;  /* 0x0000001a00007c0c */ /* 0x040fe2000bf61070 */
[----:B------:R-:W-:Y:S01]  /*2570*/  IMAD.U32 R14, RZ, RZ, UR34 ;  /* 0x00000022ff0e7e24 */ /* 0x000fe2000f8e00ff */
[----:B------:R-:W-:Y:S01]  /*2580*/  MOV R20, UR32 ;  /* 0x0000002000147c02 */ /* 0x000fe20008000f00 */
[----:B------:R-:W-:Y:S01]  /*2590*/  UIADD3 UR32, UP0, UPT, UR4, 0x1d, URZ ;  /* 0x0000001d04207890 */ /* 0x000fe2000ff1e0ff */
[----:B------:R-:W-:Y:S01]  /*25a0*/  ISETP.LT.U32.AND P2, PT, R0, UR33, PT ;  /* 0x0000002100007c0c */ /* 0x000fe2000bf41070 */
[----:B------:R-:W-:Y:S01]  /*25b0*/  UIADD3.X UR26, UPT, UPT, URZ, UR5, URZ, UP4, !UPT ;  /* 0x00000005ff1a7290 */ /* 0x000fe2000a7fe4ff */
[----:B------:R-:W-:Y:S01]  /*25c0*/  ISETP.GT.U32.AND.EX P3, PT, R20, RZ, PT, P3 ;  /* 0x000000ff1400720c */ /* 0x000fe20003f64130 */
[----:B------:R-:W-:Y:S01]  /*25d0*/  IMAD.U32 R20, RZ, RZ, UR23 ;  /* 0x00000017ff147e24 */ /* 0x000fe2000f8e00ff */
[----:B------:R-:W-:Y:S01]  /*25e0*/  ISETP.GT.U32.AND.EX P2, PT, R14, RZ, PT, P2 ;  /* 0x000000ff0e00720c */ /* 0x000fe20003f44120 */
[----:B------:R-:W-:Y:S01]  /*25f0*/  UIADD3.X UR23, UPT, UPT, URZ, UR5, URZ, UP0, !UPT ;  /* 0x00000005ff177290 */ /* 0x000fe200087fe4ff */
[----:B------:R-:W-:Y:S01]  /*2600*/  FMUL R14, R10, UR31 ;  /* 0x0000001f0a0e7c20 */ /* 0x000fe20008400000 */
[----:B------:R-:W-:Y:S01]  /*2610*/  UIADD3 UR4, UP0, UPT, UR4, 0x10, URZ ;  /* 0x0000001004047890 */ /* 0x000fe2000ff1e0ff */
[----:B------:R-:W-:Y:S01]  /*2620*/  FSEL R11, R11, -INF , !P4 ;  /* 0xff8000000b0b7808 */ /* 0x000fe20006000000 */
[----:B------:R-:W-:Y:S01]  /*2630*/  FMUL R10, R9, UR31 ;  /* 0x0000001f090a7c20 */ /* 0x000fe20008400000 */
[----:B------:R-:W-:-:S02]  /*2640*/  ISETP.GT.U32.AND.EX P5, PT, R22, RZ, PT, P5 ;  /* 0x000000ff1600720c */ /* 0x000fc40003fa4150 */
[----:B------:R-:W-:Y:S01]  /*2650*/  ISETP.LT.U32.AND P4, PT, R0, UR22, PT ;  /* 0x0000001600007c0c */ /* 0x000fe2000bf81070 */
[----:B------:R-:W-:Y:S01]  /*2660*/  UIADD3.X UR22, UPT, UPT, URZ, UR5, URZ, UP5, !UPT ;  /* 0x00000005ff167290 */ /* 0x000fe2000affe4ff */
[----:B------:R-:W-:Y:S01]  /*2670*/  FSEL R9, R14, -INF , !P5 ;  /* 0xff8000000e097808 */ /* 0x000fe20006800000 */
[----:B------:R-:W-:Y:S01]  /*2680*/  UIADD3.X UR5, UPT, UPT, URZ, UR5, URZ, UP0, !UPT ;  /* 0x00000005ff057290 */ /* 0x000fe200087fe4ff */
[----:B------:R-:W-:Y:S01]  /*2690*/  FSEL R8, R10, -INF , !P2 ;  /* 0xff8000000a087808 */ /* 0x000fe20005000000 */
[----:B------:R-:W-:Y:S01]  /*26a0*/  IMAD.U32 R14, RZ, RZ, UR9 ;  /* 0x00000009ff0e7e24 */ /* 0x000fe2000f8e00ff */
[----:B------:R-:W-:Y:S01]  /*26b0*/  ISETP.LT.U32.AND P5, PT, R0, UR19, PT ;  /* 0x0000001300007c0c */ /* 0x000fe2000bfa1070 */
[----:B------:R-:W-:Y:S01]  /*26c0*/  UMOV UR19, UR6 ;  /* 0x0000000600137c82 */ /* 0x000fe20008000000 */
[----:B------:R-:W-:Y:S02]  /*26d0*/  MOV R10, UR21 ;  /* 0x00000015000a7c02 */ /* 0x000fe40008000f00 */
[----:B------:R-:W-:-:S02]  /*26e0*/  ISETP.GT.U32.AND.EX P4, PT, R20, RZ, PT, P4 ;  /* 0x000000ff1400720c */ /* 0x000fc40003f84140 */
[----:B------:R-:W-:Y:S02]  /*26f0*/  FSEL R23, R23, -INF , !P3 ;  /* 0xff80000017177808 */ /* 0x000fe40005800000 */
[C---:B------:R-:W-:Y:S02]  /*2700*/  ISETP.LT.U32.AND P2, PT, R0.reuse, UR8, PT ;  /* 0x0000000800007c0c */ /* 0x040fe4000bf41070 */
[----:B------:R-:W-:Y:S02]  /*2710*/  ISETP.LT.U32.AND P3, PT, R0, UR4, PT ;  /* 0x0000000400007c0c */ /* 0x000fe4000bf61070 */
[----:B------:R-:W-:Y:S02]  /*2720*/  MOV R20, UR5 ;  /* 0x0000000500147c02 */ /* 0x000fe40008000f00 */
[----:B------:R-:W-:Y:S01]  /*2730*/  ISETP.GT.U32.AND.EX P5, PT, R10, RZ, PT, P5 ;  /* 0x000000ff0a00720c */ /* 0x000fe20003fa4150 */
[----:B------:R-:W-:Y:S01]  /*2740*/  FMUL R10, R6, UR31 ;  /* 0x0000001f060a7c20 */ /* 0x000fe20008400000 */
[----:B------:R-:W-:Y:S01]  /*2750*/  FMUL R6, R5, UR31 ;  /* 0x0000001f05067c20 */ /* 0x000fe20008400000 */
[----:B------:R-:W-:-:S02]  /*2760*/  ISETP.GT.U32.AND.EX P2, PT, R14, RZ, PT, P2 ;  /* 0x000000ff0e00720c */ /* 0x000fc40003f44120 */
[----:B------:R-:W-:Y:S01]  /*2770*/  ISETP.GT.U32.AND.EX P3, PT, R20, RZ, PT, P3 ;  /* 0x000000ff1400720c */ /* 0x000fe20003f64130 */
[----:B------:R-:W-:Y:S01]  /*2780*/  IMAD.U32 R20, RZ, RZ, UR26 ;  /* 0x0000001aff147e24 */ /* 0x000fe2000f8e00ff */
[----:B------:R-:W-:Y:S01]  /*2790*/  FSEL R5, R10, -INF , !P5 ;  /* 0xff8000000a057808 */ /* 0x000fe20006800000 */
[----:B------:R-:W-:Y:S01]  /*27a0*/  IMAD.U32 R10, RZ, RZ, UR23 ;  /* 0x00000017ff0a7e24 */ /* 0x000fe2000f8e00ff */
[----:B------:R-:W-:Y:S01]  /*27b0*/  FSEL R4, R6, -INF , !P2 ;  /* 0xff80000006047808 */ /* 0x000fe20005000000 */
[----:B------:R-:W-:Y:S01]  /*27c0*/  ULEA UR26, UR15, UR10, 0x3 ;  /* 0x0000000a0f1a7291 */ /* 0x000fe2000f8e18ff */
[----:B------:R-:W-:Y:S02]  /*27d0*/  FSEL R25, R25, -INF , !P3 ;  /* 0xff80000019197808 */ /* 0x000fe40005800000 */
[----:B------:R-:W-:Y:S01]  /*27e0*/  FSEL R6, R7, -INF , !P4 ;  /* 0xff80000007067808 */ /* 0x000fe20006000000 */
[----:B------:R-:W-:Y:S01]  /*27f0*/  UIADD3 UR26, UPT, UPT, UR26, 0x1600, URZ ;  /* 0x000016001a1a7890 */ /* 0x000fe2000fffe0ff */
[----:B------:R-:W-:-:S02]  /*2800*/  FMNMX3 R7, R25, R4, R5, !PT ;  /* 0x0000000419077276 */ /* 0x000fc40007800005 */
[C---:B------:R-:W-:Y:S02]  /*2810*/  ISETP.LT.U32.AND P2, PT, R0.reuse, UR35, PT ;  /* 0x0000002300007c0c */ /* 0x040fe4000bf41070 */
[----:B------:R-:W-:Y:S02]  /*2820*/  MOV R14, UR22 ;  /* 0x00000016000e7c02 */ /* 0x000fe40008000f00 */
[----:B------:R-:W-:Y:S02]  /*2830*/  FMNMX3 R7, R7, R6, R23, !PT ;  /* 0x0000000607077276 */ /* 0x000fe40007800017 */
[----:B------:R-:W-:Y:S02]  /*2840*/  ISETP.LT.U32.AND P5, PT, R0, UR32, PT ;  /* 0x0000002000007c0c */ /* 0x000fe4000bfa1070 */
[----:B------:R-:W-:Y:S02]  /*2850*/  ISETP.GT.U32.AND.EX P2, PT, R14, RZ, PT, P2 ;  /* 0x000000ff0e00720c */ /* 0x000fe40003f44120 */
[----:B------:R-:W-:-:S02]  /*2860*/  ISETP.LT.U32.AND P3, PT, R0, UR37, PT ;  /* 0x0000002500007c0c */ /* 0x000fc4000bf61070 */
[----:B------:R-:W-:Y:S02]  /*2870*/  FMNMX3 R14, R7, R8, R9, !PT ;  /* 0x00000008070e7276 */ /* 0x000fe40007800009 */
[----:B------:R-:W-:Y:S01]  /*2880*/  ISETP.GT.U32.AND.EX P5, PT, R10, RZ, PT, P5 ;  /* 0x000000ff0a00720c */ /* 0x000fe20003fa4150 */
[----:B------:R-:W-:Y:S01]  /*2890*/  FMUL R10, R15, UR31 ;  /* 0x0000001f0f0a7c20 */ /* 0x000fe20008400000 */
[----:B------:R-:W-:Y:S02]  /*28a0*/  ISETP.GT.U32.AND.EX P3, PT, R20, RZ, PT, P3 ;  /* 0x000000ff1400720c */ /* 0x000fe40003f64130 */
[----:B------:R-:W-:Y:S01]  /*28b0*/  FMNMX3 R7, R14, R11, R13, !PT ;  /* 0x0000000b0e077276 */ /* 0x000fe2000780000d */
[----:B------:R-:W-:Y:S01]  /*28c0*/  FMUL R14, R17, UR31 ;  /* 0x0000001f110e7c20 */ /* 0x000fe20008400000 */
[----:B------:R-:W-:Y:S02]  /*28d0*/  FSEL R15, R16, -INF , !P2 ;  /* 0xff800000100f7808 */ /* 0x000fe40005000000 */
[----:B------:R-:W-:-:S02]  /*28e0*/  FSEL R10, R10, -INF , !P3 ;  /* 0xff8000000a0a7808 */ /* 0x000fc40005800000 */
[----:B------:R-:W-:Y:S01]  /*28f0*/  FMNMX3 R16, R7, R12, R21, !PT ;  /* 0x0000000c07107276 */ /* 0x000fe20007800015 */
[----:B------:R-:W-:Y:S01]  /*2900*/  FMUL R7, R19, UR31 ;  /* 0x0000001f13077c20 */ /* 0x000fe20008400000 */
[----:B------:R-:W-:Y:S02]  /*2910*/  FSEL R17, R18, -INF , !P1 ;  /* 0xff80000012117808 */ /* 0x000fe40004800000 */
[----:B------:R-:W-:Y:S02]  /*2920*/  FSEL R14, R14, -INF , !P5 ;  /* 0xff8000000e0e7808 */ /* 0x000fe40006800000 */
[----:B------:R-:W-:Y:S02]  /*2930*/  FMNMX3 R16, R16, R10, R15, !PT ;  /* 0x0000000a10107276 */ /* 0x000fe4000780000f */
[----:B------:R-:W-:Y:S02]  /*2940*/  FSEL R7, R7, -INF , !P0 ;  /* 0xff80000007077808 */ /* 0x000fe40004000000 */
[----:B------:R-:W-:-:S04]  /*2950*/  FMNMX3 R16, R16, R14, R17, !PT ;  /* 0x0000000e10107276 */ /* 0x000fc80007800011 */
[----:B------:R-:W-:-:S05]  /*2960*/  FMNMX3 R44, R16, R7, R45, !PT ;  /* 0x00000007102c7276 */ /* 0x000fca000780002d */
[--C-:B------:R-:W-:Y:S01]  /*2970*/  FADD R25, R25, -R44.reuse ;  /* 0x8000002c19197221 */ /* 0x100fe20000000000 */
[--C-:B------:R-:W-:Y:S01]  /*2980*/  FADD R4, R4, -R44.reuse ;  /* 0x8000002c04047221 */ /* 0x100fe20000000000 */
[--C-:B------:R-:W-:Y:S01]  /*2990*/  FADD R5, R5, -R44.reuse ;  /* 0x8000002c05057221 */ /* 0x100fe20000000000 */
[--C-:B------:R-:W-:Y:S01]  /*29a0*/  FADD R6, R6, -R44.reuse ;  /* 0x8000002c06067221 */ /* 0x100fe20000000000 */
[----:B------:R-:W-:Y:S01]  /*29b0*/  FMUL R20, R25, 1.4426950216293334961 ;  /* 0x3fb8aa3b19147820 */ /* 0x000fe20000400000 */
[----:B------:R-:W-:Y:S01]  /*29c0*/  FMUL R19, R4, 1.4426950216293334961 ;  /* 0x3fb8aa3b04137820 */ /* 0x000fe20000400000 */
[--C-:B------:R-:W-:Y:S01]  /*29d0*/  FADD R23, R23, -R44.reuse ;  /* 0x8000002c17177221 */ /* 0x100fe20000000000 */
[----:B------:R-:W-:Y:S01]  /*29e0*/  FMUL R4, R5, 1.4426950216293334961 ;  /* 0x3fb8aa3b05047820 */ /* 0x000fe20000400000 */
[--C-:B------:R-:W-:Y:S01]  /*29f0*/  FADD R8, R8, -R44.reuse ;  /* 0x8000002c08087221 */ /* 0x100fe20000000000 */
        /* <DEDUP_REMOVED lines=9> */
[----:B------:R-:W-:Y:S01]  /*2a90*/  FADD R7, R7, -R44 ;  /* 0x8000002c07077221 */ /* 0x000fe20000000000 */
[----:B------:R-:W-:Y:S01]  /*2aa0*/  MUFU.EX2 R20, R20 ;  /* 0x0000001400147308 */ /* 0x000fe20000000800 */
[----:B------:R-:W-:Y:S01]  /*2ab0*/  FMUL R5, R6, 1.4426950216293334961 ;  /* 0x3fb8aa3b06057820 */ /* 0x000fe20000400000 */
[----:B------:R-:W-:Y:S01]  /*2ac0*/  FMUL R6, R23, 1.4426950216293334961 ;  /* 0x3fb8aa3b17067820 */ /* 0x000fe20000400000 */
[----:B------:R-:W-:Y:S01]  /*2ad0*/  FMUL R8, R8, 1.4426950216293334961 ;  /* 0x3fb8aa3b08087820 */ /* 0x000fe20000400000 */
[----:B------:R-:W-:Y:S01]  /*2ae0*/  FMUL R9, R9, 1.4426950216293334961 ;  /* 0x3fb8aa3b09097820 */ /* 0x000fe20000400000 */
[----:B------:R-:W-:Y:S01]  /*2af0*/  FMUL R11, R11, 1.4426950216293334961 ;  /* 0x3fb8aa3b0b0b7820 */ /* 0x000fe20000400000 */
[----:B------:R-:W-:Y:S01]  /*2b00*/  FMUL R13, R13, 1.4426950216293334961 ;  /* 0x3fb8aa3b0d0d7820 */ /* 0x000fe20000400000 */
[----:B------:R-:W-:Y:S01]  /*2b10*/  FMUL R12, R12, 1.4426950216293334961 ;  /* 0x3fb8aa3b0c0c7820 */ /* 0x000fe20000400000 */
[----:B------:R-:W0:Y:S01]  /*2b20*/  MUFU.EX2 R19, R19 ;  /* 0x0000001300137308 */ /* 0x000e220000000800 */
[----:B------:R-:W-:Y:S01]  /*2b30*/  FMUL R21, R21, 1.4426950216293334961 ;  /* 0x3fb8aa3b15157820 */ /* 0x000fe20000400000 */
[----:B------:R-:W-:Y:S01]  /*2b40*/  FMUL R10, R10, 1.4426950216293334961 ;  /* 0x3fb8aa3b0a0a7820 */ /* 0x000fe20000400000 */
[----:B------:R-:W-:Y:S01]  /*2b50*/  FMUL R15, R15, 1.4426950216293334961 ;  /* 0x3fb8aa3b0f0f7820 */ /* 0x000fe20000400000 */
[----:B------:R-:W-:Y:S01]  /*2b60*/  FMUL R14, R14, 1.4426950216293334961 ;  /* 0x3fb8aa3b0e0e7820 */ /* 0x000fe20000400000 */
[----:B------:R-:W-:Y:S01]  /*2b70*/  FMUL R17, R17, 1.4426950216293334961 ;  /* 0x3fb8aa3b11117820 */ /* 0x000fe20000400000 */
[----:B------:R-:W-:-:S02]  /*2b80*/  FMUL R7, R7, 1.4426950216293334961 ;  /* 0x3fb8aa3b07077820 */ /* 0x000fc40000400000 */
[----:B------:R-:W-:Y:S08]  /*2b90*/  MUFU.EX2 R4, R4 ;  /* 0x0000000400047308 */ /* 0x000ff00000000800 */
[----:B------:R-:W-:Y:S08]  /*2ba0*/  MUFU.EX2 R5, R5 ;  /* 0x0000000500057308 */ /* 0x000ff00000000800 */
[----:B------:R-:W-:Y:S08]  /*2bb0*/  MUFU.EX2 R6, R6 ;  /* 0x0000000600067308 */ /* 0x000ff00000000800 */
[----:B------:R-:W1:Y:S08]  /*2bc0*/  MUFU.EX2 R49, R8 ;  /* 0x0000000800317308 */ /* 0x000e700000000800 */
[----:B------:R0:W-:Y:S08]  /*2bd0*/  MUFU.EX2 R48, R9 ;  /* 0x0000000900307308 */ /* 0x0001f00000000800 */
[----:B------:R-:W3:Y:S01]  /*2be0*/  MUFU.EX2 R47, R11 ;  /* 0x0000000b002f7308 */ /* 0x000ee20000000800 */
[----:B0-----:R-:W-:Y:S01]  /*2bf0*/  FADD R9, R20, R19 ;  /* 0x0000001314097221 */ /* 0x001fe20000000000 */
[----:B------:R-:W-:-:S02]  /*2c00*/  F2FP.F16.F32.PACK_AB R20, R19, R20 ;  /* 0x000000141314723e */ /* 0x000fc400000000ff */
[----:B-1----:R-:W-:Y:S01]  /*2c10*/  F2FP.F16.F32.PACK_AB R22, R49, R6 ;  /* 0x000000063116723e */ /* 0x002fe200000000ff */
[----:B------:R-:W-:-:S03]  /*2c20*/  FADD R8, R4, R9 ;  /* 0x0000000904087221 */ /* 0x000fc60000000000 */
[----:B------:R-:W-:Y:S08]  /*2c30*/  MUFU.EX2 R46, R13 ;  /* 0x0000000d002e7308 */ /* 0x000ff00000000800 */
[----:B------:R-:W0:Y:S01]  /*2c40*/  MUFU.EX2 R43, R12 ;  /* 0x0000000c002b7308 */ /* 0x000e220000000800 */
[----:B---3--:R-:W-:-:S07]  /*2c50*/  F2FP.F16.F32.PACK_AB R23, R47, R48 ;  /* 0x000000302f17723e */ /* 0x008fce00000000ff */
[----:B------:R1:W-:Y:S08]  /*2c60*/  MUFU.EX2 R42, R21 ;  /* 0x00000015002a7308 */ /* 0x0003f00000000800 */
[----:B------:R-:W3:Y:S01]  /*2c70*/  MUFU.EX2 R41, R10 ;  /* 0x0000000a00297308 */ /* 0x000ee20000000800 */
[----:B-1----:R-:W-:Y:S01]  /*2c80*/  F2FP.F16.F32.PACK_AB R21, R5, R4 ;  /* 0x000000040515723e */ /* 0x002fe200000000ff */
[----:B------:R-:W-:Y:S01]  /*2c90*/  FADD R4, -R44, R45 ;  /* 0x0000002d2c047221 */ /* 0x000fe20000000100 */
[----:B0-----:R-:W-:Y:S01]  /*2ca0*/  F2FP.F16.F32.PACK_AB R24, R43, R46 ;  /* 0x0000002e2b18723e */ /* 0x001fe200000000ff */
[----:B------:R-:W-:-:S02]  /*2cb0*/  FADD R5, R5, R8 ;  /* 0x0000000805057221 */ /* 0x000fc40000000000 */
[----:B------:R-:W-:Y:S02]  /*2cc0*/  FMUL R45, R4, 1.4426950216293334961 ;  /* 0x3fb8aa3b042d7820 */ /* 0x000fe40000400000 */
[----:B------:R-:W-:Y:S01]  /*2cd0*/  MUFU.EX2 R40, R15 ;  /* 0x0000000f00287308 */ /* 0x000fe20000000800 */
[----:B------:R-:W-:-:S04]  /*2ce0*/  FADD R50, R6, R5 ;  /* 0x0000000506327221 */ /* 0x000fc80000000000 */
[----:B------:R-:W-:-:S03]  /*2cf0*/  FADD R49, R49, R50 ;  /* 0x0000003231317221 */ /* 0x000fc60000000000 */
[----:B------:R-:W0:Y:S01]  /*2d00*/  MUFU.EX2 R39, R14 ;  /* 0x0000000e00277308 */ /* 0x000e220000000800 */
[----:B---3--:R-:W-:Y:S01]  /*2d10*/  F2FP.F16.F32.PACK_AB R25, R41, R42 ;  /* 0x0000002a2919723e */ /* 0x008fe200000000ff */
[----:B------:R-:W-:-:S04]  /*2d20*/  FADD R48, R48, R49 ;  /* 0x0000003130307221 */ /* 0x000fc80000000000 */
[----:B------:R-:W-:Y:S02]  /*2d30*/  FADD R47, R47, R48 ;  /* 0x000000302f2f7221 */ /* 0x000fe40000000000 */
[----:B------:R-:W-:Y:S08]  /*2d40*/  MUFU.EX2 R38, R17 ;  /* 0x0000001100267308 */ /* 0x000ff00000000800 */
[----:B------:R-:W1:Y:S01]  /*2d50*/  MUFU.EX2 R29, R7 ;  /* 0x00000007001d7308 */ /* 0x000e620000000800 */
[----:B0-----:R-:W-:Y:S01]  /*2d60*/  F2FP.F16.F32.PACK_AB R26, R39, R40 ;  /* 0x00000028271a723e */ /* 0x001fe200000000ff */
[----:B--2---:R0:W-:Y:S04]  /*2d70*/  STS.U16 [R2+UR10+0x1400], R53 ;  /* 0x0014003502007988 */ /* 0x0041e8000800040a */
[----:B----4-:R0:W-:Y:S02]  /*2d80*/  STS.U16 [R2+UR10+0x1500], R51 ;  /* 0x0015003302007988 */ /* 0x0101e4000800040a */
[----:B------:R-:W2:Y:S01]  /*2d90*/  MUFU.EX2 R45, R45 ;  /* 0x0000002d002d7308 */ /* 0x000ea20000000800 */
[----:B-1----:R-:W-:-:S04]  /*2da0*/  F2FP.F16.F32.PACK_AB R27, R29, R38 ;  /* 0x000000261d1b723e */ /* 0x002fc800000000ff */
[----:B------:R1:W-:Y:S01]  /*2db0*/  STTM.x8 tmem[UR11+0x20], R20 ;  /* 0x00002014000079ed */ /* 0x0003e200081c000b */
[----:B------:R-:W3:Y:S02]  /*2dc0*/  FENCE.VIEW.ASYNC.T ;  /* 0x00000000000073c6 */ /* 0x000ee40000000200 */
[----:B---3--:R-:W-:Y:S06]  /*2dd0*/  BAR.SYNC.DEFER_BLOCKING 0x0 ;  /* 0x0000000000007b1d */ /* 0x008fec0000010000 */
[----:B------:R-:W2:Y:S01]  /*2de0*/  LDTM.x16 R4, tmem[UR11] ;  /* 0x0000000b000479ee */ /* 0x000ea20008240000 */
[----:B-1----:R-:W-:Y:S01]  /*2df0*/  FADD R20, R46, R47 ;  /* 0x0000002f2e147221 */ /* 0x002fe20000000000 */
[----:B------:R-:W-:-:S03]  /*2e00*/  NOP ;  /* 0x0000000000007918 */ /* 0x000fc60000000000 */
[----:B------:R-:W-:-:S04]  /*2e10*/  FADD R43, R43, R20 ;  /* 0x000000142b2b7221 */ /* 0x000fc80000000000 */
[----:B------:R-:W-:Y:S01]  /*2e20*/  FADD R42, R42, R43 ;  /* 0x0000002b2a2a7221 */ /* 0x000fe20000000000 */
[C---:B--2---:R-:W-:Y:S01]  /*2e30*/  FMUL R4, R45.reuse, R4 ;  /* 0x000000042d047220 */ /* 0x044fe20000400000 */
        /* <DEDUP_REMOVED lines=14> */
[----:B------:R-:W-:Y:S01]  /*2f20*/  FMUL R19, R45, R19 ;  /* 0x000000132d137220 */ /* 0x000fe20000400000 */
[----:B------:R-:W-:-:S03]  /*2f30*/  FADD R41, R41, R42 ;  /* 0x0000002a29297221 */ /* 0x000fc60000000000 */
[----:B------:R0:W-:Y:S01]  /*2f40*/  STTM.x16 tmem[UR11], R4 ;  /* 0x00000004000079ed */ /* 0x0001e2000824000b */
[----:B------:R-:W1:Y:S02]  /*2f50*/  FENCE.VIEW.ASYNC.T ;  /* 0x00000000000073c6 */ /* 0x000e640000000200 */
[----:B-1----:R-:W-:Y:S01]  /*2f60*/  BAR.SYNC.DEFER_BLOCKING 0x0 ;  /* 0x0000000000007b1d */ /* 0x002fe20000010000 */
[----:B------:R-:W-:-:S04]  /*2f70*/  FADD R40, R40, R41 ;  /* 0x0000002928287221 */ /* 0x000fc80000000000 */
[----:B------:R-:W-:-:S04]  /*2f80*/  FADD R39, R39, R40 ;  /* 0x0000002827277221 */ /* 0x000fc80000000000 */
[----:B------:R-:W-:-:S04]  /*2f90*/  FADD R38, R38, R39 ;  /* 0x0000002726267221 */ /* 0x000fc80000000000 */
[----:B------:R-:W-:Y:S01]  /*2fa0*/  FADD R38, R29, R38 ;  /* 0x000000261d267221 */ /* 0x000fe20000000000 */
[----:B------:R1:W-:Y:S06]  /*2fb0*/  MEMBAR.ALL.CTA ;  /* 0x0000000000007992 */ /* 0x0003ec0000008000 */
[----:B-1----:R-:W1:Y:S02]  /*2fc0*/  FENCE.VIEW.ASYNC.S ;  /* 0x00000000000073c6 */ /* 0x002e640000000000 */
[----:B-1----:R-:W-:Y:S06]  /*2fd0*/  BAR.SYNC.DEFER_BLOCKING 0x0 ;  /* 0x0000000000007b1d */ /* 0x002fec0000010000 */
[----:B------:R-:W-:Y:S05]  /*2fe0*/  BRA.U UP3, `(.L_x_19) ;  /* 0x0000000103247547 */ /* 0x000fea000b800000 */
[----:B------:R-:W-:Y:S01]  /*2ff0*/  UMOV UR8, UR26 ;  /* 0x0000001a00087c82 */ /* 0x000fe20008000000 */
[----:B------:R-:W-:Y:S01]  /*3000*/  UMOV UR9, URZ ;  /* 0x000000ff00097c82 */ /* 0x000fe20008000000 */
[----:B------:R-:W-:Y:S01]  /*3010*/  UMOV UR21, 0xc0004010 ;  /* 0xc000401000157882 */ /* 0x000fe20000000000 */
[----:B------:R-:W-:Y:S01]  /*3020*/  UMOV UR22, 0x0 ;  /* 0x0000000000167882 */ /* 0x000fe20000000000 */
[----:B------:R-:W-:Y:S01]  /*3030*/  UMOV UR23, 0x8040010 ;  /* 0x0804001000177882 */ /* 0x000fe20000000000 */
[----:B------:R-:W-:Y:S01]  /*3040*/  UMOV UR8, UR8 ;  /* 0x0000000800087c82 */ /* 0x000fe20008000000 */
[----:B------:R1:W-:Y:S01]  /*3050*/  UTCHMMA tmem[UR30], gdesc[UR20], tmem[UR27], tmem[UR22], idesc[UR23], UPT ;  /* 0x00ff16141e0079ea */ /* 0x0003e2000b80001b */
[----:B------:R1:W-:Y:S01]  /*3060*/  UTCBAR [UR8], URZ ;  /* 0x000000ff080073e9 */ /* 0x0003e200080000ff */
[----:B------:R-:W-:Y:S02]  /*3070*/  NOP ;  /* 0x0000000000007918 */ /* 0x000fe40000000000 */
.L_x_19:
[----:B------:R-:W-:Y:S01]  /*3080*/  UISETP.GE.U32.AND UP0, UPT, UR4, UR14, UPT ;  /* 0x0000000e0400728c */ /* 0x000fe2000bf06070 */
[----:B------:R-:W-:Y:S01]  /*3090*/  FFMA R28, R45, R28, R38 ;  /* 0x0000001c2d1c7223 */ /* 0x000fe20000000026 */
[----:B------:R-:W-:Y:S01]  /*30a0*/  UIADD3 UR15, UPT, UPT, UR15, 0x1, URZ ;  /* 0x000000010f0f7890 */ /* 0x000fe2000fffe0ff */
[----:B------:R-:W-:Y:S01]  /*30b0*/  IADD3 R3, PT, PT, R3, UR12, RZ ;  /* 0x0000000c03037c10 */ /* 0x000fe2000fffe0ff */
[----:B------:R-:W-:Y:S01]  /*30c0*/  UISETP.GE.U32.AND.EX UP0, UPT, UR5, URZ, UPT, UP0 ;  /* 0x000000ff0500728c */ /* 0x000fe2000bf06100 */
[----:B0-----:R-:W-:Y:S01]  /*30d0*/  IMAD.U32 R8, RZ, RZ, UR19 ;  /* 0x00000013ff087e24 */ /* 0x001fe2000f8e00ff */
[----:B------:R-:W-:Y:S01]  /*30e0*/  UISETP.GT.AND UP4, UPT, UR15, 0x1, UPT ;  /* 0x000000010f00788c */ /* 0x000fe2000bf84270 */
[----:B------:R-:W-:Y:S01]  /*30f0*/  MOV R45, R44 ;  /* 0x0000002c002d7202 */ /* 0x000fe20000000f00 */
[----:B------:R-:W-:Y:S02]  /*3100*/  UIADD3 UR17, UPT, UPT, UR13, UR17, URZ ;  /* 0x000000110d117290 */ /* 0x000fe4000fffe0ff */
[----:B-1----:R-:W-:-:S02]  /*3110*/  USEL UR8, URZ, 0x1, !UP4 ;  /* 0x00000001ff087887 */ /* 0x002fc4000e000000 */
[----:B------:R-:W-:Y:S02]  /*3120*/  USEL UR15, UR15, URZ, !UP4 ;  /* 0x000000ff0f0f7287 */ /* 0x000fe4000e000000 */
[----:B------:R-:W-:Y:S01]  /*3130*/  ULOP3.LUT UR6, UR6, UR8, URZ, 0x3c, !UPT ;  /* 0x0000000806067292 */ /* 0x000fe2000f8e3cff */
[----:B------:R-:W-:Y:S11]  /*3140*/  BRA.U !UP0, `(.L_x_20) ;  /* 0xffffffed08707547 */ /* 0x000ff6000b83ffff */
[----:B------:R-:W-:Y:S01]  /*3150*/  UISETP.GE.AND UP0, UPT, UR28, 0x1, UPT ;  /* 0x000000011c00788c */ /* 0x000fe2000bf06270 */
[----:B------:R-:W-:-:S08]  /*3160*/  IMAD.MOV.U32 R45, RZ, RZ, R44 ;  /* 0x000000ffff2d7224 */ /* 0x000fd000078e002c */
[----:B------:R-:W-:Y:S05]  /*3170*/  BRA.U !UP0, `(.L_x_15) ;  /* 0x0000000108147547 */ /* 0x000fea000b800000 */
[----:B------:R-:W-:-:S06]  /*3180*/  USHF.L.U32 UR4, UR19, 0x1f, URZ ;  /* 0x0000001f13047899 */ /* 0x000fcc00080006ff */
[----:B------:R-:W-:-:S04]  /*3190*/  MOV R2, UR4 ;  /* 0x0000000400027c02 */ /* 0x000fc80008000f00 */
[----:B------:R-:W0:Y:S02]  /*31a0*/  SYNCS.PHASECHK.TRANS64.TRYWAIT P0, [UR26], R2 ;  /* 0x00000002ff0075a7 */ /* 0x000e24000800111a */
[----:B0-----:R-:W-:Y:S05]  /*31b0*/  @!P0 BRA `(.L_x_21) ;  /* 0x0000000c00e88947 */ /* 0x001fea0003800000 */
.L_x_27:
[----:B------:R-:W-:-:S07]  /*31c0*/  IMAD.MOV.U32 R45, RZ, RZ, R44 ;  /* 0x000000ffff2d7224 */ /* 0x000fce00078e002c */
.L_x_15:
[C---:B------:R-:W-:Y:S01]  /*31d0*/  FMUL R3, R28.reuse, 8388608 ;  /* 0x4b0000001c037820 */ /* 0x040fe20000400000 */
[----:B------:R-:W-:Y:S01]  /*31e0*/  BAR.SYNC.DEFER_BLOCKING 0x0 ;  /* 0x0000000000007b1d */ /* 0x000fe20000010000 */
[C---:B------:R-:W-:Y:S01]  /*31f0*/  FSETP.GEU.AND P0, PT, R28.reuse, 1.175494350822287508e-38, PT ;  /* 0x008000001c00780b */ /* 0x040fe20003f0e000 */
[----:B-1----:R-:W-:Y:S01]  /*3200*/  HFMA2 R5, -RZ, RZ, 1.443359375, -0.2030029296875 ;  /* 0x3dc6b27fff057431 */ /* 0x002fe200000001ff */
[----:B------:R-:W-:Y:S02]  /*3210*/  FSETP.GEU.AND P3, PT, |R28|, 1.175494350822287508e-38, PT ;  /* 0x008000001c00780b */ /* 0x000fe40003f6e200 */
[----:B------:R-:W-:Y:S01]  /*3220*/  FSEL R2, R3, R28, !P0 ;  /* 0x0000001c03027208 */ /* 0x000fe20004000000 */
[----:B------:R-:W0:Y:S02]  /*3230*/  LDCU.64 UR4, c[0x0][0x3e0] ;  /* 0x00007c00ff0477ac */ /* 0x000e240008000a00 */
[----:B------:R-:W1:Y:S01]  /*3240*/  LDC.64 R20, c[0x0][0x398] ;  /* 0x0000e600ff147b82 */ /* 0x000e620000000a00 */
[----:B------:R-:W-:-:S02]  /*3250*/  IADD3 R3, PT, PT, R2, -0x3f3504f3, RZ ;  /* 0xc0cafb0d02037810 */ /* 0x000fc40007ffe0ff */
[C---:B------:R-:W-:Y:S02]  /*3260*/  ISETP.GE.U32.AND P1, PT, R2.reuse, 0x7f800000, PT ;  /* 0x7f8000000200780c */ /* 0x040fe40003f26070 */
[----:B------:R-:W-:Y:S02]  /*3270*/  LOP3.LUT R23, R3, 0xff800000, RZ, 0xc0, !PT ;  /* 0xff80000003177812 */ /* 0x000fe400078ec0ff */
[C---:B------:R-:W-:Y:S02]  /*3280*/  FSETP.NEU.AND P2, PT, R2.reuse, RZ, PT ;  /* 0x000000ff0200720b */ /* 0x040fe40003f4d000 */
[----:B------:R-:W-:Y:S01]  /*3290*/  I2FP.F32.S32 R22, R23 ;  /* 0x0000001700167245 */ /* 0x000fe20000201400 */
[----:B------:R-:W-:-:S04]  /*32a0*/  IMAD.IADD R3, R2, 0x1, -R23 ;  /* 0x0000000102037824 */ /* 0x000fc800078e0a17 */
[----:B------:R-:W-:Y:S01]  /*32b0*/  FADD R24, R3, -1 ;  /* 0xbf80000003187421 */ /* 0x000fe20000000000 */
[----:B------:R-:W2:Y:S02]  /*32c0*/  @!P6 SYNCS.CCTL.IV [UR10+0x1600] ;  /* 0x00160000ff00e9b1 */ /* 0x000ea4000800000a */
[----:B--2---:R-:W-:Y:S01]  /*32d0*/  BAR.SYNC.DEFER_BLOCKING 0x0 ;  /* 0x0000000000007b1d */ /* 0x004fe20000010000 */
[----:B------:R-:W-:Y:S01]  /*32e0*/  FFMA.FTZ R3, R24, R5, -0.16845393180847167969 ;  /* 0xbe2c7f3018037423 */ /* 0x000fe20000010005 */
[----:B0-----:R-:W-:-:S03]  /*32f0*/  UIMAD UR4, UR7, UR4, URZ ;  /* 0x00000004070472a4 */ /* 0x001fc6000f8e02ff */
[----:B------:R-:W-:-:S04]  /*3300*/  FFMA.FTZ R3, R24, R3, 0.1716887056827545166 ;  /* 0x3e2fcf2a18037423 */ /* 0x000fc80000010003 */
[----:B------:R-:W-:-:S04]  /*3310*/  FFMA.FTZ R3, R24, R3, -0.17900948226451873779 ;  /* 0xbe374e4318037423 */ /* 0x000fc80000010003 */
[----:B------:R-:W-:-:S04]  /*3320*/  FFMA.FTZ R3, R24, R3, 0.20512372255325317383 ;  /* 0x3e520bf418037423 */ /* 0x000fc80000010003 */
[----:B------:R-:W-:-:S04]  /*3330*/  FFMA.FTZ R3, R24, R3, -0.24046532809734344482 ;  /* 0xbe763c8b18037423 */ /* 0x000fc80000010003 */
[C---:B------:R-:W-:Y:S01]  /*3340*/  FFMA.FTZ R3, R24.reuse, R3, 0.28857114911079406738 ;  /* 0x3e93bf9918037423 */ /* 0x040fe20000010003 */
[----:B------:R-:W0:Y:S03]  /*3350*/  @!P6 SYNCS.CCTL.IV [UR10+0x1608] ;  /* 0x00160800ff00e9b1 */ /* 0x000e26000800000a */
[----:B------:R-:W-:-:S04]  /*3360*/  FFMA.FTZ R3, R24, R3, -0.36067417263984680176 ;  /* 0xbeb8aa4918037423 */ /* 0x000fc80000010003 */
[----:B------:R-:W-:Y:S01]  /*3370*/  FFMA.FTZ R5, R24, R3, 0.48089820146560668945 ;  /* 0x3ef6384a18057423 */ /* 0x000fe20000010003 */
[----:B------:R-:W-:Y:S02]  /*3380*/  FSEL R3, RZ, -23, P0 ;  /* 0xc1b80000ff037808 */ /* 0x000fe40000000000 */
[----:B------:R-:W-:Y:S01]  /*3390*/  FSETP.GT.AND P0, PT, |R28|, 8.50705917302346158658e+37, PT ;  /* 0x7e8000001c00780b */ /* 0x000fe20003f04200 */
[----:B------:R-:W-:Y:S02]  /*33a0*/  FFMA.FTZ R25, R24, R5, -0.72134751081466674805 ;  /* 0xbf38aa3b18197423 */ /* 0x000fe40000010005 */
[----:B------:R-:W2:Y:S01]  /*33b0*/  LDTM.x16 R4, tmem[UR11] ;  /* 0x0000000b000479ee */ /* 0x000ea20008240000 */
[----:B------:R-:W-:Y:S01]  /*33c0*/  FFMA.FTZ R3, R22, 1.1920928955078125e-07, R3 ;  /* 0x3400000016037823 */ /* 0x000fe20000010003 */
[----:B------:R-:W-:Y:S01]  /*33d0*/  FMUL R25, R24, R25 ;  /* 0x0000001918197220 */ /* 0x000fe20000400000 */
[----:B------:R-:W-:Y:S01]  /*33e0*/  IMAD R22, R0, UR5, RZ ;  /* 0x0000000500167c24 */ /* 0x000fe2000f8e02ff */
[----:B------:R-:W-:Y:S01]  /*33f0*/  USHF.L.U32 UR5, UR4, 0x1, URZ ;  /* 0x0000000104057899 */ /* 0x000fe200080006ff */
[----:B------:R-:W-:Y:S01]  /*3400*/  NOP ;  /* 0x0000000000007918 */ /* 0x000fe20000000000 */
[----:B------:R-:W-:-:S02]  /*3410*/  FMUL R25, R24, R25 ;  /* 0x0000001918197220 */ /* 0x000fc40000400000 */
[C---:B------:R-:W-:Y:S01]  /*3420*/  SHF.L.U32 R23, R22.reuse, 0x1, RZ ;  /* 0x0000000116177819 */ /* 0x040fe200000006ff */
[----:B------:R-:W-:-:S04]  /*3430*/  IMAD.HI R22, R22, 0x2, RZ ;  /* 0x0000000216167827 */ /* 0x000fc800078e02ff */
[----:B------:R-:W-:Y:S01]  /*3440*/  @P0 FMUL R28, R28, 0.25 ;  /* 0x3e8000001c1c0820 */ /* 0x000fe20000400000 */
[----:B------:R-:W-:Y:S01]  /*3450*/  FFMA.FTZ R24, R24, 1.4426950216293334961, R25 ;  /* 0x3fb8aa3b18187823 */ /* 0x000fe20000010019 */
[----:B------:R-:W-:Y:S02]  /*3460*/  @P1 IMAD.MOV.U32 R25, RZ, RZ, 0x7f800000 ;  /* 0x7f800000ff191424 */ /* 0x000fe400078e00ff */
[----:B------:R-:W-:Y:S01]  /*3470*/  @!P3 FMUL R28, R28, 16777216 ;  /* 0x4b8000001c1cb820 */ /* 0x000fe20000400000 */
[----:B------:R-:W-:Y:S01]  /*3480*/  FADD R3, R3, R24 ;  /* 0x0000001803037221 */ /* 0x000fe20000000000 */
[----:B------:R-:W-:Y:S01]  /*3490*/  @P1 FFMA.FTZ R3, R2, R25, +INF ;  /* 0x7f80000002031423 */ /* 0x000fe20000010019 */
[----:B-1----:R-:W-:Y:S01]  /*34a0*/  IADD3 R20, P1, P4, R23, UR5, R20 ;  /* 0x0000000517147c10 */ /* 0x002fe2000fc3e014 */
[----:B------:R-:W1:Y:S02]  /*34b0*/  LDC R2, c[0x0][0x3e8] ;  /* 0x0000fa00ff027b82 */ /* 0x000e640000000800 */
[----:B------:R-:W3:Y:S01]  /*34c0*/  MUFU.RCP R28, R28 ;  /* 0x0000001c001c7308 */ /* 0x000ee20000001000 */
[----:B------:R-:W-:Y:S01]  /*34d0*/  UIMAD.WIDE UR4, UR4, 0x2, URZ ;  /* 0x00000002040478a5 */ /* 0x000fe2000f8e02ff */
[----:B--2---:R-:W-:Y:S01]  /*34e0*/  @P0 FMUL R6, R6, 0.25 ;  /* 0x3e80000006060820 */ /* 0x004fe20000400000 */
[----:B------:R-:W-:Y:S01]  /*34f0*/  @P0 FMUL R7, R7, 0.25 ;  /* 0x3e80000007070820 */ /* 0x000fe20000400000 */
[----:B------:R-:W-:Y:S01]  /*3500*/  @P0 FMUL R10, R10, 0.25 ;  /* 0x3e8000000a0a0820 */ /* 0x000fe20000400000 */
[----:B------:R-:W-:Y:S01]  /*3510*/  @P0 FMUL R11, R11, 0.25 ;  /* 0x3e8000000b0b0820 */ /* 0x000fe20000400000 */
[----:B------:R-:W-:Y:S01]  /*3520*/  @P0 FMUL R4, R4, 0.25 ;  /* 0x3e80000004040820 */ /* 0x000fe20000400000 */
[----:B------:R-:W-:Y:S01]  /*3530*/  @P0 FMUL R5, R5, 0.25 ;  /* 0x3e80000005050820 */ /* 0x000fe20000400000 */
[----:B------:R-:W-:Y:S01]  /*3540*/  @P0 FMUL R8, R8, 0.25 ;  /* 0x3e80000008080820 */ /* 0x000fe20000400000 */
[----:B------:R-:W-:Y:S01]  /*3550*/  @P0 FMUL R9, R9, 0.25 ;  /* 0x3e80000009090820 */ /* 0x000fe20000400000 */
[----:B------:R-:W-:Y:S01]  /*3560*/  @!P3 FMUL R6, R6, 16777216 ;  /* 0x4b8000000606b820 */ /* 0x000fe20000400000 */
[----:B------:R-:W-:Y:S01]  /*3570*/  @!P3 FMUL R7, R7, 16777216 ;  /* 0x4b8000000707b820 */ /* 0x000fe20000400000 */
        /* <DEDUP_REMOVED lines=8> */
[----:B------:R-:W-:Y:S01]  /*3600*/  @!P3 FMUL R8, R8, 16777216 ;  /* 0x4b8000000808b820 */ /* 0x000fe20000400000 */
[----:B------:R-:W-:Y:S01]  /*3610*/  @!P3 FMUL R9, R9, 16777216 ;  /* 0x4b8000000909b820 */ /* 0x000fe20000400000 */
[C---:B---3--:R-:W-:Y:S01]  /*3620*/  FMUL R6, R28.reuse, R6 ;  /* 0x000000061c067220 */ /* 0x048fe20000400000 */
[----:B------:R-:W-:Y:S01]  /*3630*/  FMUL R7, R28, R7 ;  /* 0x000000071c077220 */ /* 0x000fe20000400000 */
[----:B------:R-:W-:Y:S01]  /*3640*/  @!P3 FMUL R14, R14, 16777216 ;  /* 0x4b8000000e0eb820 */ /* 0x000fe20000400000 */
[----:B------:R-:W-:Y:S01]  /*3650*/  @!P3 FMUL R15, R15, 16777216 ;  /* 0x4b8000000f0fb820 */ /* 0x000fe20000400000 */
[C---:B------:R-:W-:Y:S01]  /*3660*/  FMUL R10, R28.reuse, R10 ;  /* 0x0000000a1c0a7220 */ /* 0x040fe20000400000 */
[----:B------:R-:W-:Y:S01]  /*3670*/  FMUL R11, R28, R11 ;  /* 0x0000000b1c0b7220 */ /* 0x000fe20000400000 */
[----:B------:R-:W-:Y:S01]  /*3680*/  @P0 FMUL R16, R16, 0.25 ;  /* 0x3e80000010100820 */ /* 0x000fe20000400000 */
[----:B------:R-:W-:Y:S01]  /*3690*/  @P0 FMUL R17, R17, 0.25 ;  /* 0x3e80000011110820 */ /* 0x000fe20000400000 */
[----:B------:R-:W-:Y:S01]  /*36a0*/  @P0 FMUL R18, R18, 0.25 ;  /* 0x3e80000012120820 */ /* 0x000fe20000400000 */
[----:B------:R-:W-:Y:S01]  /*36b0*/  @!P3 FMUL R12, R12, 16777216 ;  /* 0x4b8000000c0cb820 */ /* 0x000fe20000400000 */
[----:B------:R-:W-:Y:S01]  /*36c0*/  @!P3 FMUL R13, R13, 16777216 ;  /* 0x4b8000000d0db820 */ /* 0x000fe20000400000 */
[----:B------:R-:W-:Y:S01]  /*36d0*/  @P0 FMUL R19, R19, 0.25 ;  /* 0x3e80000013130820 */ /* 0x000fe20000400000 */
[C---:B------:R-:W-:Y:S01]  /*36e0*/  FMUL R34, R28.reuse, R4 ;  /* 0x000000041c227220 */ /* 0x040fe20000400000 */
[C---:B------:R-:W-:Y:S01]  /*36f0*/  FMUL R5, R28.reuse, R5 ;  /* 0x000000051c057220 */ /* 0x040fe20000400000 */
[C---:B------:R-:W-:Y:S01]  /*3700*/  FMUL R8, R28.reuse, R8 ;  /* 0x000000081c087220 */ /* 0x040fe20000400000 */
[C---:B------:R-:W-:Y:S01]  /*3710*/  FMUL R23, R28.reuse, R9 ;  /* 0x000000091c177220 */ /* 0x040fe20000400000 */
[C---:B------:R-:W-:Y:S01]  /*3720*/  FMUL R14, R28.reuse, R14 ;  /* 0x0000000e1c0e7220 */ /* 0x040fe20000400000 */
[----:B------:R-:W-:Y:S01]  /*3730*/  FMUL R15, R28, R15 ;  /* 0x0000000f1c0f7220 */ /* 0x000fe20000400000 */
[----:B------:R-:W-:Y:S01]  /*3740*/  F2FP.F16.F32.PACK_AB R9, R7, R6 ;  /* 0x000000060709723e */ /* 0x000fe200000000ff */
[----:B------:R-:W-:Y:S01]  /*3750*/  @!P3 FMUL R16, R16, 16777216 ;  /* 0x4b8000001010b820 */ /* 0x000fe20000400000 */
[----:B------:R-:W-:Y:S01]  /*3760*/  @!P3 FMUL R17, R17, 16777216 ;  /* 0x4b8000001111b820 */ /* 0x000fe20000400000 */
[----:B------:R-:W-:Y:S01]  /*3770*/  @!P3 FMUL R18, R18, 16777216 ;  /* 0x4b8000001212b820 */ /* 0x000fe20000400000 */
[C---:B------:R-:W-:Y:S01]  /*3780*/  FMUL R12, R28.reuse, R12 ;  /* 0x0000000c1c0c7220 */ /* 0x040fe20000400000 */
[----:B------:R-:W-:Y:S01]  /*3790*/  FMUL R13, R28, R13 ;  /* 0x0000000d1c0d7220 */ /* 0x000fe20000400000 */
[----:B------:R-:W-:Y:S01]  /*37a0*/  F2FP.F16.F32.PACK_AB R7, R11, R10 ;  /* 0x0000000a0b07723e */ /* 0x000fe200000000ff */
[----:B------:R-:W-:Y:S01]  /*37b0*/  @!P3 FMUL R19, R19, 16777216 ;  /* 0x4b8000001313b820 */ /* 0x000fe20000400000 */
[C---:B-1----:R-:W-:Y:S01]  /*37c0*/  IMAD R11, R2.reuse, 0xc, RZ ;  /* 0x0000000c020b7824 */ /* 0x042fe200078e02ff */
[----:B------:R-:W-:Y:S01]  /*37d0*/  FSEL R4, R3, -INF , P2 ;  /* 0xff80000003047808 */ /* 0x000fe20001000000 */
[C---:B------:R-:W-:Y:S01]  /*37e0*/  IMAD R53, R2.reuse, 0x18, RZ ;  /* 0x0000001802357824 */ /* 0x040fe200078e02ff */
[----:B------:R-:W-:Y:S01]  /*37f0*/  F2FP.F16.F32.PACK_AB R34, R5, R34 ;  /* 0x000000220522723e */ /* 0x000fe200000000ff */
[----:B------:R-:W-:Y:S01]  /*3800*/  IMAD R49, R2, 0x14, RZ ;  /* 0x0000001402317824 */ /* 0x000fe200078e02ff */
[----:B------:R-:W-:Y:S01]  /*3810*/  F2FP.F16.F32.PACK_AB R8, R23, R8 ;  /* 0x000000081708723e */ /* 0x000fe200000000ff */
[C---:B------:R-:W-:Y:S01]  /*3820*/  FMUL R16, R28.reuse, R16 ;  /* 0x000000101c107220 */ /* 0x040fe20000400000 */
[C---:B------:R-:W-:Y:S01]  /*3830*/  FMUL R17, R28.reuse, R17 ;  /* 0x000000111c117220 */ /* 0x040fe20000400000 */
[----:B------:R-:W-:Y:S01]  /*3840*/  FMUL R3, R28, R18 ;  /* 0x000000121c037220 */ /* 0x000fe20000400000 */
[----:B------:R-:W-:Y:S01]  /*3850*/  F2FP.F16.F32.PACK_AB R5, R15, R14 ;  /* 0x0000000e0f05723e */ /* 0x000fe200000000ff */
[----:B------:R-:W-:-:S02]  /*3860*/  IMAD R23, R2, 0x6, RZ ;  /* 0x0000000602177824 */ /* 0x000fc400078e02ff */
[----:B------:R-:W-:Y:S01]  /*3870*/  FMUL R28, R28, R19 ;  /* 0x000000131c1c7220 */ /* 0x000fe20000400000 */
[----:B------:R-:W-:Y:S01]  /*3880*/  IADD3.X R21, PT, PT, R22, UR5, R21, P1, P4 ;  /* 0x0000000516157c10 */ /* 0x000fe20008fe8415 */
[C---:B------:R-:W-:Y:S01]  /*3890*/  IMAD R14, R2.reuse, 0x1c, RZ ;  /* 0x0000001c020e7824 */ /* 0x040fe200078e02ff */
[----:B------:R-:W-:Y:S01]  /*38a0*/  F2FP.F16.F32.PACK_AB R6, R13, R12 ;  /* 0x0000000c0d06723e */ /* 0x000fe200000000ff */
[C---:B------:R-:W-:Y:S01]  /*38b0*/  IMAD R13, R2.reuse, 0xa, RZ ;  /* 0x0000000a020d7824 */ /* 0x040fe200078e02ff */
[-C--:B------:R-:W-:Y:S01]  /*38c0*/  IADD3 R10, P2, PT, R53, R20.reuse, RZ ;  /* 0x00000014350a7210 */ /* 0x080fe20007f5e0ff */
[C---:B------:R-:W-:Y:S01]  /*38d0*/  IMAD R43, R2.reuse, 0x1a, RZ ;  /* 0x0000001a022b7824 */ /* 0x040fe200078e02ff */
[-C--:B------:R-:W-:Y:S01]  /*38e0*/  IADD3 R22, P5, PT, R11, R20.reuse, RZ ;  /* 0x000000140b167210 */ /* 0x080fe20007fbe0ff */
[C---:B------:R-:W-:Y:S01]  /*38f0*/  IMAD R51, R2.reuse, 0x16, RZ ;  /* 0x0000001602337824 */ /* 0x040fe200078e02ff */
[-C--:B------:R-:W-:Y:S01]  /*3900*/  IADD3 R12, P6, PT, R49, R20.reuse, RZ ;  /* 0x00000014310c7210 */ /* 0x080fe20007fde0ff */
[C---:B------:R-:W-:Y:S01]  /*3910*/  IMAD R15, R2.reuse, 0xe, RZ ;  /* 0x0000000e020f7824 */ /* 0x040fe200078e02ff */
[-C--:B------:R-:W-:Y:S01]  /*3920*/  IADD3 R24, P0, PT, R23, R20.reuse, RZ ;  /* 0x0000001417187210 */ /* 0x080fe20007f1e0ff */
[----:B------:R-:W-:Y:S01]  /*3930*/  IMAD R29, R2, 0x5, RZ ;  /* 0x00000005021d7824 */ /* 0x000fe200078e02ff */
[----:B------:R-:W-:Y:S01]  /*3940*/  F2FP.F16.F32.PACK_AB R3, R28, R3 ;  /* 0x000000031c03723e */ /* 0x000fe200000000ff */
[----:B------:R-:W-:Y:S01]  /*3950*/  IMAD R27, R2, 0xd, RZ ;  /* 0x0000000d021b7824 */ /* 0x000fe200078e02ff */
[-C--:B------:R-:W-:Y:S01]  /*3960*/  IADD3 R14, P1, PT, R14, R20.reuse, RZ ;  /* 0x000000140e0e7210 */ /* 0x080fe20007f3e0ff */
[C---:B------:R-:W-:Y:S01]  /*3970*/  IMAD R25, R2.reuse, 0x3, RZ ;  /* 0x0000000302197824 */ /* 0x040fe200078e02ff */
[-C--:B------:R-:W-:Y:S01]  /*3980*/  LEA.HI.X.SX32 R11, R11, R21.reuse, 0x1, P2 ;  /* 0x000000150b0b7211 */ /* 0x080fe200010f0eff */
[C---:B------:R-:W-:Y:S01]  /*3990*/  IMAD R19, R2.reuse, 0xb, RZ ;  /* 0x0000000b02137824 */ /* 0x040fe200078e02ff */
[-C--:B------:R-:W-:Y:S01]  /*39a0*/  LEA.HI.X.SX32 R23, R23, R21.reuse, 0x1, P5 ;  /* 0x0000001517177211 */ /* 0x080fe200028f0eff */
[C---:B------:R-:W-:Y:S01]  /*39b0*/  IMAD.SHL.U32 R39, R2.reuse, 0x2, RZ ;  /* 0x0000000202277824 */ /* 0x040fe200078e00ff */
[-C--:B------:R-:W-:Y:S01]  /*39c0*/  IADD3 R26, P2, PT, R43, R20.reuse, RZ ;  /* 0x000000142b1a7210 */ /* 0x080fe20007f5e0ff */
[C---:B------:R-:W-:Y:S01]  /*39d0*/  IMAD R47, R2.reuse, 0x12, RZ ;  /* 0x00000012022f7824 */ /* 0x040fe200078e02ff */
[-C--:B------:R-:W-:Y:S01]  /*39e0*/  IADD3 R28, P5, PT, R13, R20.reuse, RZ ;  /* 0x000000140d1c7210 */ /* 0x080fe20007fbe0ff */
[----:B------:R-:W-:Y:S01]  /*39f0*/  IMAD R41, R2, 0x1e, RZ ;  /* 0x0000001e02297824 */ /* 0x000fe200078e02ff */
[-C--:B------:R-:W-:Y:S01]  /*3a00*/  IADD3 R18, P3, PT, R51, R20.reuse, RZ ;  /* 0x0000001433127210 */ /* 0x080fe20007f7e0ff */
[----:B------:R-:W-:Y:S01]  /*3a10*/  FFMA R45, R4, 0.69314718246459960938, R45 ;  /* 0x3f317218042d7823 */ /* 0x000fe2000000002d */
[-C--:B------:R-:W-:Y:S01]  /*3a20*/  LEA.HI.X.SX32 R13, R13, R21.reuse, 0x1, P6 ;  /* 0x000000150d0d7211 */ /* 0x080fe200030f0eff */
[C---:B------:R-:W-:Y:S01]  /*3a30*/  IMAD R33, R2.reuse, 0x7, RZ ;  /* 0x0000000702217824 */ /* 0x040fe200078e02ff */
[C---:B------:R-:W-:Y:S01]  /*3a40*/  IADD3 R32, P6, PT, R15.reuse, R20, RZ ;  /* 0x000000140f207210 */ /* 0x040fe20007fde0ff */
[C---:B------:R-:W-:Y:S01]  /*3a50*/  IMAD.SHL.U32 R37, R2.reuse, 0x8, RZ ;  /* 0x0000000802257824 */ /* 0x040fe200078e00ff */
[-C--:B------:R-:W-:Y:S01]  /*3a60*/  LEA.HI.X.SX32 R15, R15, R21.reuse, 0x1, P1 ;  /* 0x000000150f0f7211 */ /* 0x080fe200008f0eff */
[C---:B------:R-:W-:Y:S01]  /*3a70*/  IMAD R35, R2.reuse, 0xf, RZ ;  /* 0x0000000f02237824 */ /* 0x040fe200078e02ff */
[----:B------:R-:W-:Y:S01]  /*3a80*/  F2FP.F16.F32.PACK_AB R4, R17, R16 ;  /* 0x000000101104723e */ /* 0x000fe200000000ff */
[C---:B------:R-:W-:Y:S01]  /*3a90*/  IMAD R17, R2.reuse, 0x9, RZ ;  /* 0x0000000902117824 */ /* 0x040fe200078e02ff */
[-C--:B------:R-:W-:Y:S01]  /*3aa0*/  LEA.HI.X.SX32 R29, R29, R21.reuse, 0x1, P5 ;  /* 0x000000151d1d7211 */ /* 0x080fe200028f0eff */
[----:B------:R1:W-:Y:S01]  /*3ab0*/  STG.E.U16 desc[UR24][R20.64], R34 ;  /* 0x0000002214007986 */ /* 0x0003e2000c101518 */
[----:B------:R-:W-:Y:S01]  /*3ac0*/  LEA.HI.X.SX32 R27, R27, R21, 0x1, P2 ;  /* 0x000000151b1b7211 */ /* 0x000fe200010f0eff */
[----:B------:R-:W2:Y:S01]  /*3ad0*/  LDCU UR4, c[0x0][0x3ec] ;  /* 0x00007d80ff0477ac */ /* 0x000ea20008000800 */
[----:B------:R-:W-:-:S02]  /*3ae0*/  LEA R42, P1, R2, R20, 0x2 ;  /* 0x00000014022a7211 */ /* 0x000fc400078210ff */
[C---:B------:R-:W-:Y:S02]  /*3af0*/  SHF.L.U32 R31, R2.reuse, 0x2, RZ ;  /* 0x00000002021f7819 */ /* 0x040fe400000006ff */
[-C--:B------:R-:W-:Y:S02]  /*3b00*/  LEA.HI.X.SX32 R25, R25, R21.reuse, 0x1, P0 ;  /* 0x0000001519197211 */ /* 0x080fe400000f0eff */
[-C--:B------:R-:W-:Y:S02]  /*3b10*/  IADD3 R40, P5, PT, R39, R20.reuse, RZ ;  /* 0x0000001427287210 */ /* 0x080fe40007fbe0ff */
[----:B------:R-:W-:Y:S02]  /*3b20*/  LEA.HI.X.SX32 R19, R19, R21, 0x1, P3 ;  /* 0x0000001513137211 */ /* 0x000fe400018f0eff */
[-C--:B------:R-:W-:Y:S02]  /*3b30*/  LEA R38, P2, R2, R20.reuse, 0x3 ;  /* 0x0000001402267211 */ /* 0x080fe400078418ff */
[----:B------:R-:W-:-:S02]  /*3b40*/  IADD3 R16, P4, PT, R47, R20, RZ ;  /* 0x000000142f107210 */ /* 0x000fc40007f9e0ff */
[-C--:B------:R-:W-:Y:S02]  /*3b50*/  IADD3 R30, P0, PT, R41, R20.reuse, RZ ;  /* 0x00000014291e7210 */ /* 0x080fe40007f1e0ff */
[C---:B------:R-:W-:Y:S01]  /*3b60*/  LEA R36, P3, R2.reuse, R20, 0x4 ;  /* 0x0000001402247211 */ /* 0x040fe200078620ff */
[----:B--2---:R-:W-:Y:S01]  /*3b70*/  UIMAD UR4, UR7, UR4, URZ ;  /* 0x00000004070472a4 */ /* 0x004fe2000f8e02ff */
[-C--:B------:R-:W-:Y:S02]  /*3b80*/  LEA.HI.X.SX32 R43, R39, R21.reuse, 0x1, P1 ;  /* 0x00000015272b7211 */ /* 0x080fe400008f0eff */
[-C--:B------:R-:W-:Y:S01]  /*3b90*/  LEA.HI.X.SX32 R41, R2, R21.reuse, 0x1, P5 ;  /* 0x0000001502297211 */ /* 0x080fe200028f0eff */
[----:B------:R-:W-:Y:S01]  /*3ba0*/  USHF.L.U32 UR6, UR4, 0x2, URZ ;  /* 0x0000000204067899 */ /* 0x000fe200080006ff */
[-C--:B------:R-:W-:Y:S01]  /*3bb0*/  LEA.HI.X.SX32 R39, R31, R21.reuse, 0x1, P2 ;  /* 0x000000151f277211 */ /* 0x080fe200010f0eff */
[----:B------:R-:W-:Y:S01]  /*3bc0*/  UIMAD.WIDE UR4, UR4, 0x4, URZ ;  /* 0x00000004040478a5 */ /* 0x000fe2000f8e02ff */
[----:B------:R-:W-:-:S02]  /*3bd0*/  LEA.HI.X.SX32 R33, R33, R21, 0x1, P6 ;  /* 0x0000001521217211 */ /* 0x000fc400030f0eff */
[-C--:B------:R-:W-:Y:S02]  /*3be0*/  LEA.HI.X.SX32 R17, R17, R21.reuse, 0x1, P4 ;  /* 0x0000001511117211 */ /* 0x080fe400020f0eff */
[-C--:B------:R-:W-:Y:S02]  /*3bf0*/  LEA.HI.X.SX32 R37, R37, R21.reuse, 0x1, P3 ;  /* 0x0000001525257211 */ /* 0x080fe400018f0eff */
[----:B------:R-:W-:Y:S02]  /*3c00*/  LEA.HI.X.SX32 R31, R35, R21, 0x1, P0 ;  /* 0x00000015231f7211 */ /* 0x000fe400000f0eff */
[----:B------:R-:W-:Y:S02]  /*3c10*/  PRMT R2, R34, 0x7632, R2 ;  /* 0x0000763222027816 */ /* 0x000fe40000000002 */
[C---:B-1----:R-:W-:Y:S02]  /*3c20*/  PRMT R21, R9.reuse, 0x7610, R21 ;  /* 0x0000761009157816 */ /* 0x042fe40000000015 */
[----:B------:R-:W-:Y:S01]  /*3c30*/  PRMT R35, R9, 0x7632, R35 ;  /* 0x0000763209237816 */ /* 0x000fe20000000023 */
[----:B------:R1:W-:Y:S01]  /*3c40*/  STG.E.U16 desc[UR24][R40.64], R2 ;  /* 0x0000000228007986 */ /* 0x0003e2000c101518 */
[----:B------:R-:W-:-:S03]  /*3c50*/  PRMT R20, R6, 0x7632, R20 ;  /* 0x0000763206147816 */ /* 0x000fc60000000014 */
[----:B------:R2:W-:Y:S04]  /*3c60*/  STG.E.U16 desc[UR24][R42.64], R21 ;  /* 0x000000152a007986 */ /* 0x0005e8000c101518 */
[----:B------:R3:W-:Y:S01]  /*3c70*/  STG.E.U16 desc[UR24][R24.64], R35 ;  /* 0x0000002318007986 */ /* 0x0007e2000c101518 */
[C---:B-1----:R-:W-:Y:S02]  /*3c80*/  PRMT R41, R8.reuse, 0x7610, R41 ;  /* 0x0000761008297816 */ /* 0x042fe40000000029 */
[----:B------:R-:W-:Y:S02]  /*3c90*/  PRMT R2, R7, 0x7632, R2 ;  /* 0x0000763207027816 */ /* 0x000fe40000000002 */
[----:B--2---:R-:W-:Y:S01]  /*3ca0*/  PRMT R21, R5, 0x7610, R21 ;  /* 0x0000761005157816 */ /* 0x004fe20000000015 */
[----:B------:R-:W-:Y:S01]  /*3cb0*/  STG.E.U16 desc[UR24][R38.64], R41 ;  /* 0x0000002926007986 */ /* 0x000fe2000c101518 */
[----:B---3--:R-:W-:-:S02]  /*3cc0*/  PRMT R25, R8, 0x7632, R25 ;  /* 0x0000763208197816 */ /* 0x008fc40000000019 */
[----:B------:R-:W1:Y:S03]  /*3cd0*/  LDC.64 R8, c[0x0][0x3a0] ;  /* 0x0000e800ff087b82 */ /* 0x000e660000000a00 */
[----:B------:R-:W-:Y:S04]  /*3ce0*/  STG.E.U16 desc[UR24][R28.64], R25 ;  /* 0x000000191c007986 */ /* 0x000fe8000c101518 */
[----:B------:R-:W-:Y:S04]  /*3cf0*/  STG.E.U16 desc[UR24][R22.64], R7 ;  /* 0x0000000716007986 */ /* 0x000fe8000c101518 */
[----:B------:R-:W-:Y:S04]  /*3d00*/  STG.E.U16 desc[UR24][R32.64], R2 ;  /* 0x0000000220007986 */ /* 0x000fe8000c101518 */
[----:B------:R-:W-:Y:S04]  /*3d10*/  STG.E.U16 desc[UR24][R36.64], R6 ;  /* 0x0000000624007986 */ /* 0x000fe8000c101518 */
[----:B------:R2:W-:Y:S04]  /*3d20*/  STG.E.U16 desc[UR24][R16.64], R20 ;  /* 0x0000001410007986 */ /* 0x0005e8000c101518 */
[----:B------:R3:W-:Y:S01]  /*3d30*/  STG.E.U16 desc[UR24][R12.64], R21 ;  /* 0x000000150c007986 */ /* 0x0007e2000c101518 */
[----:B--2---:R-:W-:-:S02]  /*3d40*/  PRMT R17, R5, 0x7632, R17 ;  /* 0x0000763205117816 */ /* 0x004fc40000000011 */
[C---:B------:R-:W-:Y:S01]  /*3d50*/  SHF.L.U32 R5, R0.reuse, 0x2, RZ ;  /* 0x0000000200057819 */ /* 0x040fe200000006ff */
[----:B------:R-:W-:Y:S01]  /*3d60*/  IMAD.HI R0, R0, 0x4, RZ ;  /* 0x0000000400007827 */ /* 0x000fe200078e02ff */
[----:B---3--:R-:W-:Y:S01]  /*3d70*/  PRMT R13, R4, 0x7632, R13 ;  /* 0x00007632040d7816 */ /* 0x008fe2000000000d */
[----:B------:R2:W-:Y:S01]  /*3d80*/  STG.E.U16 desc[UR24][R18.64], R17 ;  /* 0x0000001112007986 */ /* 0x0005e2000c101518 */
[----:B-1----:R-:W-:-:S03]  /*3d90*/  IADD3 R8, P0, P1, R5, UR6, R8 ;  /* 0x0000000605087c10 */ /* 0x002fc6000f91e008 */
[----:B------:R2:W-:Y:S01]  /*3da0*/  STG.E.U16 desc[UR24][R10.64], R4 ;  /* 0x000000040a007986 */ /* 0x0005e2000c101518 */
[----:B------:R-:W-:Y:S02]  /*3db0*/  IADD3.X R9, PT, PT, R0, UR5, R9, P0, P1 ;  /* 0x0000000500097c10 */ /* 0x000fe400087e2409 */
[----:B------:R-:W-:Y:S01]  /*3dc0*/  PRMT R0, R3, 0x7632, R0 ;  /* 0x0000763203007816 */ /* 0x000fe20000000000 */
[----:B------:R2:W-:Y:S04]  /*3dd0*/  STG.E.U16 desc[UR24][R26.64], R13 ;  /* 0x0000000d1a007986 */ /* 0x0005e8000c101518 */
[----:B------:R2:W-:Y:S04]  /*3de0*/  STG.E.U16 desc[UR24][R14.64], R3 ;  /* 0x000000030e007986 */ /* 0x0005e8000c101518 */
[----:B------:R2:W-:Y:S04]  /*3df0*/  STG.E.U16 desc[UR24][R30.64], R0 ;  /* 0x000000001e007986 */ /* 0x0005e8000c101518 */
[----:B------:R2:W-:Y:S01]  /*3e00*/  STG.E desc[UR24][R8.64], R45 ;  /* 0x0000002d08007986 */ /* 0x0005e2000c101918 */
[----:B0-----:R-:W-:Y:S06]  /*3e10*/  BAR.SYNC.DEFER_BLOCKING 0x0 ;  /* 0x0000000000007b1d */ /* 0x001fec0000010000 */
[----:B------:R-:W-:Y:S05]  /*3e20*/  BRA.U UP1, `(.L_x_22) ;  /* 0x0000000101a07547 */ /* 0x000fea000b800000 */
[----:B------:R-:W0:Y:S01]  /*3e30*/  S2UR UR5, SR_CgaCtaId ;  /* 0x00000000000579c3 */ /* 0x000e220000008800 */
[----:B------:R-:W-:Y:S01]  /*3e40*/  NOP ;  /* 0x0000000000007918 */ /* 0x000fe20000000000 */
[----:B------:R-:W-:Y:S01]  /*3e50*/  UMOV UR4, 0x50 ;  /* 0x0000005000047882 */ /* 0x000fe20000000000 */
[----:B--2---:R-:W-:Y:S01]  /*3e60*/  IMAD.U32 R0, RZ, RZ, UR27 ;  /* 0x0000001bff007e24 */ /* 0x004fe2000f8e00ff */
[----:B------:R-:W-:Y:S01]  /*3e70*/  MOV R3, 0x3 ;  /* 0x0000000300037802 */ /* 0x000fe20000000f00 */
[----:B------:R-:W-:-:S03]  /*3e80*/  IMAD.MOV.U32 R7, RZ, RZ, 0x1 ;  /* 0x00000001ff077424 */ /* 0x000fc600078e00ff */
[----:B------:R-:W-:-:S04]  /*3e90*/  LOP3.LUT R0, R0, 0xffff, RZ, 0xc0, !PT ;  /* 0x0000ffff00007812 */ /* 0x000fc800078ec0ff */
[----:B------:R-:W-:-:S04]  /*3ea0*/  SHF.R.U32.HI R0, RZ, 0x5, R0 ;  /* 0x00000005ff007819 */ /* 0x000fc80000011600 */
[----:B------:R-:W-:Y:S02]  /*3eb0*/  IADD3 R2, PT, PT, R0, 0x10, RZ ;  /* 0x0000001000027810 */ /* 0x000fe40007ffe0ff */
[----:B------:R-:W-:Y:S01]  /*3ec0*/  SHF.L.U32 R0, R3, R0, RZ ;  /* 0x0000000003007219 */ /* 0x000fe200000006ff */
[----:B0-----:R-:W-:Y:S01]  /*3ed0*/  ULEA UR6, UR5, UR4, 0x18 ;  /* 0x0000000405067291 */ /* 0x001fe2000f8ec0ff */
[----:B------:R-:W-:-:S04]  /*3ee0*/  SHF.L.U32 R3, R7, R2, RZ ;  /* 0x0000000207037219 */ /* 0x000fc800000006ff */
[----:B------:R-:W-:-:S04]  /*3ef0*/  LOP3.LUT R0, R3, R0, RZ, 0xfc, !PT ;  /* 0x0000000003007212 */ /* 0x000fc800078efcff */
[----:B------:R-:W0:Y:S01]  /*3f00*/  LDS R5, [UR6] ;  /* 0x00000006ff057984 */ /* 0x000e220008000800 */
[C---:B------:R-:W-:Y:S02]  /*3f10*/  LOP3.LUT R2, R0.reuse, 0xffff, RZ, 0xc0, !PT ;  /* 0x0000ffff00027812 */ /* 0x040fe400078ec0ff */
[----:B0-----:R-:W-:-:S04]  /*3f20*/  LOP3.LUT R3, R0, 0xffff, R5, 0x80, !PT ;  /* 0x0000ffff00037812 */ /* 0x001fc800078e8005 */
[----:B------:R-:W-:-:S13]  /*3f30*/  ISETP.NE.AND P0, PT, R3, R2, PT ;  /* 0x000000020300720c */ /* 0x000fda0003f05270 */
[----:B------:R-:W-:Y:S05]  /*3f40*/  @P0 BRA `(.L_x_23) ;  /* 0x0000000000500947 */ /* 0x000fea0003800000 */
[----:B------:R-:W-:Y:S02]  /*3f50*/  SHF.R.U32.HI R5, RZ, 0x10, R5 ;  /* 0x00000010ff057819 */ /* 0x000fe40000011605 */
[----:B------:R-:W-:-:S04]  /*3f60*/  SHF.R.U32.HI R2, RZ, 0x10, R0 ;  /* 0x00000010ff027819 */ /* 0x000fc80000011600 */
[----:B------:R-:W-:-:S04]  /*3f70*/  LOP3.LUT R5, R5, R2, RZ, 0xc0, !PT ;  /* 0x0000000205057212 */ /* 0x000fc800078ec0ff */
[----:B------:R-:W-:-:S13]  /*3f80*/  ISETP.NE.AND P0, PT, R5, R2, PT ;  /* 0x000000020500720c */ /* 0x000fda0003f05270 */
[----:B------:R-:W-:Y:S05]  /*3f90*/  @P0 BRA `(.L_x_24) ;  /* 0x0000000000300947 */ /* 0x000fea0003800000 */
[----:B------:R-:W-:Y:S01]  /*3fa0*/  R2UR UR4, R0 ;  /* 0x00000000000472ca */ /* 0x000fe200000e0000 */
[----:B------:R-:W-:Y:S01]  /*3fb0*/  VOTEU.ANY UR5, UPT, PT ;  /* 0x0000000000057886 */ /* 0x000fe200038e0100 */
[----:B------:R-:W0:Y:S01]  /*3fc0*/  S2R R0, SR_LANEID ;  /* 0x0000000000007919 */ /* 0x000e220000000000 */
[----:B------:R-:W-:-:S10]  /*3fd0*/  UFLO.U32 UR5, UR5 ;  /* 0x00000005000572bd */ /* 0x000fd400080e0000 */
[----:B------:R-:W-:-:S06]  /*3fe0*/  ULOP3.LUT UR4, URZ, UR4, URZ, 0x33, !UPT ;  /* 0x00000004ff047292 */ /* 0x000fcc000f8e33ff */
[----:B------:R-:W-:-:S04]  /*3ff0*/  IMAD.U32 R2, RZ, RZ, UR4 ;  /* 0x00000004ff027e24 */ /* 0x000fc8000f8e00ff */
[----:B------:R-:W1:Y:S02]  /*4000*/  REDUX UR7, R2 ;  /* 0x00000000020773c4 */ /* 0x000e640000000000 */
[----:B------:R3:W-:Y:S01]  /*4010*/  UTCATOMSWS.AND URZ, UR4 ;  /* 0x0000000400ff79e3 */ /* 0x0007e20008000000 */
[----:B0-----:R-:W-:Y:S02]  /*4020*/  ISETP.EQ.U32.AND P0, PT, R0, UR5, PT ;  /* 0x0000000500007c0c */ /* 0x001fe4000bf02070 */
[----:B-1----:R-:W-:-:S11]  /*4030*/  MOV R0, UR7 ;  /* 0x0000000700007c02 */ /* 0x002fd60008000f00 */
[----:B------:R3:W-:Y:S01]  /*4040*/  @P0 ATOMS.AND RZ, [UR6], R0 ;  /* 0x00000000ffff098c */ /* 0x0007e2000a800006 */
[----:B------:R-:W-:Y:S05]  /*4050*/  BRA `(.L_x_22) ;  /* 0x0000000000147947 */ /* 0x000fea0003800000 */
.L_x_24:
[----:B------:R-:W-:-:S07]  /*4060*/  MOV R2, 0x4080 ;  /* 0x0000408000027802 */ /* 0x000fce0000000f00 */
[----:B------:R-:W-:Y:S05]  /*4070*/  CALL.REL.NOINC `($__internal_0_$__cuda_sm10x_tcgen05_guardrail_trap_col_being_dealloced_not_returned_by_alloc) ;  /* 0x0000000000447944 */ /* 0x000fea0003c00000 */
[----:B------:R-:W-:Y:S05]  /*4080*/  BRA `(.L_x_22) ;  /* 0x0000000000087947 */ /* 0x000fea0003800000 */
.L_x_23:
[----:B------:R-:W-:-:S07]  /*4090*/  MOV R2, 0x40b0 ;  /* 0x000040b000027802 */ /* 0x000fce0000000f00 */
[----:B------:R-:W-:Y:S05]  /*40a0*/  CALL.REL.NOINC `($__internal_2_$__cuda_sm10x_tcgen05_guardrail_trap_unallocated_columns_being_dealloced) ;  /* 0x0000000000507944 */ /* 0x000fea0003c00000 */
.L_x_22:
[----:B------:R-:W-:Y:S01]  /*40b0*/  NOP ;  /* 0x0000000000007918 */ /* 0x000fe20000000000 */
[----:B---3--:R-:W-:Y:S05]  /*40c0*/  EXIT ;  /* 0x000000000000794d */ /* 0x008fea0003800000 */
.L_x_8:
[----:B------:R-:W1:Y:S02]  /*40d0*/  SYNCS.PHASECHK.TRANS64.TRYWAIT P2, [UR10+0x1200], RZ ;  /* 0x001200ffff0075a7 */ /* 0x000e64000804110a */
[----:B-1----:R-:W-:Y:S05]  /*40e0*/  @!P2 BRA `(.L_x_8) ;  /* 0xfffffffc00f8a947 */ /* 0x002fea000383ffff */
[----:B------:R-:W-:Y:S05]  /*40f0*/  BRA `(.L_x_7) ;  /* 0xffffffd000287947 */ /* 0x000fea000383ffff */
.L_x_17:
[----:B------:R-:W2:Y:S02]  /*4100*/  SYNCS.PHASECHK.TRANS64.TRYWAIT P0, [UR10+0x1610], RZ ;  /* 0x001610ffff0075a7 */ /* 0x000ea4000800110a */
[----:B--2---:R-:W-:Y:S05]  /*4110*/  @!P0 BRA `(.L_x_17) ;  /* 0xfffffffc00f88947 */ /* 0x004fea000383ffff */
[----:B------:R-:W-:Y:S05]  /*4120*/  BRA `(.L_x_25) ;  /* 0xffffffdc00fc7947 */ /* 0x000fea000383ffff */
.L_x_18:
[----:B------:R-:W2:Y:S02]  /*4130*/  SYNCS.PHASECHK.TRANS64.TRYWAIT P0, [UR26], R24 ;  /* 0x00000018ff0075a7 */ /* 0x000ea4000800111a */
[----:B--2---:R-:W-:Y:S05]  /*4140*/  @!P0 BRA `(.L_x_18) ;  /* 0xfffffffc00f88947 */ /* 0x004fea000383ffff */
[----:B------:R-:W-:Y:S05]  /*4150*/  BRA `(.L_x_26) ;  /* 0xffffffe000107947 */ /* 0x000fea000383ffff */
.L_x_21:
[----:B------:R-:W0:Y:S02]  /*4160*/  SYNCS.PHASECHK.TRANS64.TRYWAIT P0, [UR26], R2 ;  /* 0x00000002ff0075a7 */ /* 0x000e24000800111a */
[----:B0-----:R-:W-:Y:S05]  /*4170*/  @!P0 BRA `(.L_x_21) ;  /* 0xfffffffc00f88947 */ /* 0x001fea000383ffff */
[----:B------:R-:W-:Y:S05]  /*4180*/  BRA `(.L_x_27) ;  /* 0xfffffff0000c7947 */ /* 0x000fea000383ffff */
        .weak           $__internal_0_$__cuda_sm10x_tcgen05_guardrail_trap_col_being_dealloced_not_returned_by_alloc
        .type           $__internal_0_$__cuda_sm10x_tcgen05_guardrail_trap_col_being_dealloced_not_returned_by_alloc,@function
        .size           $__internal_0_$__cuda_sm10x_tcgen05_guardrail_trap_col_being_dealloced_not_returned_by_alloc,($__internal_1_$__cuda_sm10x_tcgen05_guardrail_trap_phase_invalid_during_alloc - $__internal_0_$__cuda_sm10x_tcgen05_guardrail_trap_col_being_dealloced_not_returned_by_alloc)
$__internal_0_$__cuda_sm10x_tcgen05_guardrail_trap_col_being_dealloced_not_returned_by_alloc:
[----:B------:R-:W-:Y:S05]  /*4190*/  BPT.TRAP 0x1 ;  /* 0x000000040000795c */ /* 0x000fea0000300000 */
[----:B------:R-:W-:-:S04]  /*41a0*/  IMAD.MOV.U32 R3, RZ, RZ, 0x0 ;  /* 0x00000000ff037424 */ /* 0x000fc800078e00ff */
[----:B------:R-:W-:Y:S05]  /*41b0*/  RET.REL.NODEC R2 `(attn_fwd) ;  /* 0xffffffbc02907950 */ /* 0x000fea0003c3ffff */
        .weak           $__internal_1_$__cuda_sm10x_tcgen05_guardrail_trap_phase_invalid_during_alloc
        .type           $__internal_1_$__cuda_sm10x_tcgen05_guardrail_trap_phase_invalid_during_alloc,@function
        .size           $__internal_1_$__cuda_sm10x_tcgen05_guardrail_trap_phase_invalid_during_alloc,($__internal_2_$__cuda_sm10x_tcgen05_guardrail_trap_unallocated_columns_being_dealloced - $__internal_1_$__cuda_sm10x_tcgen05_guardrail_trap_phase_invalid_during_alloc)
$__internal_1_$__cuda_sm10x_tcgen05_guardrail_trap_phase_invalid_during_alloc:
[----:B------:R-:W-:Y:S05]  /*41c0*/  BPT.TRAP 0x1 ;  /* 0x000000040000795c */ /* 0x000fea0000300000 */
[----:B------:R-:W-:-:S04]  /*41d0*/  MOV R3, 0x0 ;  /* 0x0000000000037802 */ /* 0x000fc80000000f00 */
[----:B------:R-:W-:Y:S05]  /*41e0*/  RET.REL.NODEC R2 `(attn_fwd) ;  /* 0xffffffbc02847950 */ /* 0x000fea0003c3ffff */
        .weak           $__internal_2_$__cuda_sm10x_tcgen05_guardrail_trap_unallocated_columns_being_dealloced
        .type           $__internal_2_$__cuda_sm10x_tcgen05_guardrail_trap_unallocated_columns_being_dealloced,@function
        .size           $__internal_2_$__cuda_sm10x_tcgen05_guardrail_trap_unallocated_columns_being_dealloced,(.L_x_31 - $__internal_2_$__cuda_sm10x_tcgen05_guardrail_trap_unallocated_columns_being_dealloced)
$__internal_2_$__cuda_sm10x_tcgen05_guardrail_trap_unallocated_columns_being_dealloced:
[----:B------:R-:W-:Y:S05]  /*41f0*/  BPT.TRAP 0x1 ;  /* 0x000000040000795c */ /* 0x000fea0000300000 */
[----:B------:R-:W-:-:S04]  /*4200*/  IMAD.MOV.U32 R3, RZ, RZ, 0x0 ;  /* 0x00000000ff037424 */ /* 0x000fc800078e00ff */
[----:B------:R-:W-:Y:S05]  /*4210*/  RET.REL.NODEC R2 `(attn_fwd) ;  /* 0xffffffbc02787950 */ /* 0x000fea0003c3ffff */
.L_x_28:
[----:B------:R-:W-:-:S00]  /*4220*/  BRA `(.L_x_28) ;  /* 0xfffffffc00fc7947 */ /* 0x000fc0000383ffff */
[----:B------:R-:W-:-:S00]  /*4230*/  NOP ;  /* 0x0000000000007918 */ /* 0x000fc00000000000 */
        /* <DEDUP_REMOVED lines=12> */
.L_x_31:


//--------------------- .nv.global.init           --------------------------
	.section	.nv.global.init,"aw",@progbits
.nv.global.init:
	.type		_$_str,@object
	.size		_$_str,(.L_3 - _$_str)
_$_str:
        /*0000*/ 	.byte	0x5f, 0x5f, 0x43, 0x55, 0x44, 0x41, 0x5f, 0x46, 0x54, 0x5a, 0x00
.L_3:


//--------------------- .nv.shared.attn_fwd       --------------------------
	.section	.nv.shared.attn_fwd,"aw",@nobits
	.sectionflags	@""
	.align	16
	.zero		1024


//--------------------- .nv.shared.reserved.0     --------------------------
	.section	.nv.shared.reserved.0,"aw",@nobits
	.align	8
	.weak		__nv_reservedSMEM_offset_0_alias
	.size		__nv_reservedSMEM_offset_0_alias, 0, 64
	.other		__nv_reservedSMEM_offset_0_alias,@"STO_CUDA_RESERVED_SHARED STV_DEFAULT"
__nv_reservedSMEM_offset_0_alias:
	.zero		0
.nv.shared.reserved.0:
	.zero		64
	.weak		__nv_reservedSMEM_allocation_phase
	.type		__nv_reservedSMEM_allocation_phase,@object
	.size		__nv_reservedSMEM_allocation_phase,(.L_0 - __nv_reservedSMEM_allocation_phase)
__nv_reservedSMEM_allocation_phase:
	.zero		1
.L_0:
	.zero		7
	.weak		__nv_reservedSMEM_devtool_atexit_pc
	.type		__nv_reservedSMEM_devtool_atexit_pc,@object
	.size		__nv_reservedSMEM_devtool_atexit_pc,(__nv_reservedSMEM_allocation_mask - __nv_reservedSMEM_devtool_atexit_pc)
__nv_reservedSMEM_devtool_atexit_pc:
	.zero		8
	.weak		__nv_reservedSMEM_allocation_mask
	.type		__nv_reservedSMEM_allocation_mask,@object
	.size		__nv_reservedSMEM_allocation_mask,(.L_2 - __nv_reservedSMEM_allocation_mask)
__nv_reservedSMEM_allocation_mask:
	.zero		4
.L_2:


//--------------------- .nv.constant0.attn_fwd    --------------------------
	.section	.nv.constant0.attn_fwd,"a",@progbits
	.sectionflags	@""
	.align	4
.nv.constant0.attn_fwd:
	.zero		1032


//--------------------- SYMBOLS --------------------------

	.type		.nv.reservedSmem.offset0,@object
	.size		.nv.reservedSmem.offset0,0x4
	.type		.nv.reservedSmem.cap,@object
	.size		.nv.reservedSmem.cap,0x4
